	.target	sm_100a

	.elftype	@"ET_EXEC"


//--------------------- .note.nv.tkinfo           --------------------------
	.section	.note.nv.tkinfo,"",@"SHT_NOTE"
	.sectionflags	@"SHF_NOTE_NV_TKINFO"
	.tkinfo
        /*0018*/ 	.word	0x00000002
        /*0030*/ 	.string	""
        /*0030*/ 	.string	"ptxas"
        /*0030*/ 	.string	"Cuda compilation tools, release 13.0, V13.0.88"
        /*0030*/ 	.string	"Build cuda_13.0.r13.0/compiler.36424714_0"
        /*0030*/ 	.string	"-arch sm_100a -m 64 "



//--------------------- .note.nv.cuinfo           --------------------------
	.section	.note.nv.cuinfo,"",@"SHT_NOTE"
	.sectionflags	@"SHF_NOTE_NV_CUINFO"
        /*0018*/ 	.short	0x0002
        /*001a*/ 	.short	0x0064
        /*001c*/ 	.short	0x0082
	.zero		2


//--------------------- .nv.info                  --------------------------
	.section	.nv.info,"",@"SHT_CUDA_INFO"
	.align	4


	//----- nvinfo : EIATTR_REGCOUNT
	.align		4
        /*0000*/ 	.byte	0x04, 0x2f
        /*0002*/ 	.short	(.L_19 - .L_18)
	.align		4
.L_18:
        /*0004*/ 	.word	index@(_ZN7cutlass13device_kernelINS_4gemm6kernel13GemmUniversalIN4cute5tupleIJiiiiEEENS1_10collective13CollectiveMmaINS1_35MainloopSm100TmaUmmaWarpSpecializedILi12ELi2ELi4ENS5_IJNS4_1CILi1EEESB_SB_EEEEENS5_IJNSA_ILi128EEENSA_ILi16EEENSA_ILi64EEEEEENS_6half_tENS5_IJlSB_lEEESI_SJ_NS4_8TiledMMAINS4_8MMA_AtomIJNS4_20SM100_MMA_F16BF16_SSISI_SI_fLi128ELi16ELNS4_4UMMA5MajorE0ELSO_0ELNSN_7ScaleInE0ELSP_0EEEEEENS4_6LayoutISC_NS5_IJNSA_ILi0EEEST_ST_EEEEENS5_IJNS4_10UnderscoreESW_SW_EEEEENS4_13SM90_TMA_LOADENS4_14ComposedLayoutINS4_7SwizzleILi3ELi4ELi3EEENS4_18smem_ptr_flag_bitsILi16EEENSS_INS5_IJNSA_ILi8EEESG_EEENS5_IJSG_SB_EEEEEEEvNS4_8identityESZ_S19_vS1A_EENS_8epilogue10collective18CollectiveEpilogueINS1C_23Sm100TmaWarpSpecializedILi2ELi1ELi16ELb1ELb0EEEJSH_NS5_IJNSS_ISE_SB_EENSS_ISF_SB_EEEEESI_SJ_SI_SJ_NS1C_6fusion15FusionCallbacksIS1G_NS1K_17LinearCombinationISI_fSI_fLNS_15FloatRoundStyleE2EEESH_S1J_JEEENS4_5SM1004TMEM4LOAD26SM100_TMEM_LOAD_32dp32b16xESZ_NS10_INS11_ILi1ELi4ELi3EEES14_NSS_INS5_IJS15_SF_EEENS5_IJSF_SB_EEEEEEENS4_39AutoVectorizingCopyWithAssumedAlignmentILi128EEENS4_14SM90_TMA_STOREES1Y_S20_S20_EEEvvEEEEvNT_6ParamsE)
        /*0008*/ 	.word	0x00000060


	//----- nvinfo : EIATTR_FRAME_SIZE
	.align		4
.L_19:
        /*000c*/ 	.byte	0x04, 0x11
        /*000e*/ 	.short	(.L_21 - .L_20)
	.align		4
.L_20:
        /*0010*/ 	.word	index@($__internal_2_$__cuda_sm10x_tcgen05_guardrail_trap_unallocated_columns_being_dealloced)
        /*0014*/ 	.word	0x00000000


	//----- nvinfo : EIATTR_FRAME_SIZE
	.align		4
.L_21:
        /*0018*/ 	.byte	0x04, 0x11
        /*001a*/ 	.short	(.L_23 - .L_22)
	.align		4
.L_22:
        /*001c*/ 	.word	index@($__internal_1_$__cuda_sm10x_tcgen05_guardrail_trap_phase_invalid_during_alloc)
        /*0020*/ 	.word	0x00000000


	//----- nvinfo : EIATTR_FRAME_SIZE
	.align		4
.L_23:
        /*0024*/ 	.byte	0x04, 0x11
        /*0026*/ 	.short	(.L_25 - .L_24)
	.align		4
.L_24:
        /*0028*/ 	.word	index@($__internal_0_$__cuda_sm10x_tcgen05_guardrail_trap_col_being_dealloced_not_returned_by_alloc)
        /*002c*/ 	.word	0x00000000


	//----- nvinfo : EIATTR_FRAME_SIZE
	.align		4
.L_25:
        /*0030*/ 	.byte	0x04, 0x11
        /*0032*/ 	.short	(.L_27 - .L_26)
	.align		4
.L_26:
        /*0034*/ 	.word	index@(_ZN7cutlass13device_kernelINS_4gemm6kernel13GemmUniversalIN4cute5tupleIJiiiiEEENS1_10collective13CollectiveMmaINS1_35MainloopSm100TmaUmmaWarpSpecializedILi12ELi2ELi4ENS5_IJNS4_1CILi1EEESB_SB_EEEEENS5_IJNSA_ILi128EEENSA_ILi16EEENSA_ILi64EEEEEENS_6half_tENS5_IJlSB_lEEESI_SJ_NS4_8TiledMMAINS4_8MMA_AtomIJNS4_20SM100_MMA_F16BF16_SSISI_SI_fLi128ELi16ELNS4_4UMMA5MajorE0ELSO_0ELNSN_7ScaleInE0ELSP_0EEEEEENS4_6LayoutISC_NS5_IJNSA_ILi0EEEST_ST_EEEEENS5_IJNS4_10UnderscoreESW_SW_EEEEENS4_13SM90_TMA_LOADENS4_14ComposedLayoutINS4_7SwizzleILi3ELi4ELi3EEENS4_18smem_ptr_flag_bitsILi16EEENSS_INS5_IJNSA_ILi8EEESG_EEENS5_IJSG_SB_EEEEEEEvNS4_8identityESZ_S19_vS1A_EENS_8epilogue10collective18CollectiveEpilogueINS1C_23Sm100TmaWarpSpecializedILi2ELi1ELi16ELb1ELb0EEEJSH_NS5_IJNSS_ISE_SB_EENSS_ISF_SB_EEEEESI_SJ_SI_SJ_NS1C_6fusion15FusionCallbacksIS1G_NS1K_17LinearCombinationISI_fSI_fLNS_15FloatRoundStyleE2EEESH_S1J_JEEENS4_5SM1004TMEM4LOAD26SM100_TMEM_LOAD_32dp32b16xESZ_NS10_INS11_ILi1ELi4ELi3EEES14_NSS_INS5_IJS15_SF_EEENS5_IJSF_SB_EEEEEEENS4_39AutoVectorizingCopyWithAssumedAlignmentILi128EEENS4_14SM90_TMA_STOREES1Y_S20_S20_EEEvvEEEEvNT_6ParamsE)
        /*0038*/ 	.word	0x00000000


	//----- nvinfo : EIATTR_MIN_STACK_SIZE
	.align		4
.L_27:
        /*003c*/ 	.byte	0x04, 0x12
        /*003e*/ 	.short	(.L_29 - .L_28)
	.align		4
.L_28:
        /*0040*/ 	.word	index@(_ZN7cutlass13device_kernelINS_4gemm6kernel13GemmUniversalIN4cute5tupleIJiiiiEEENS1_10collective13CollectiveMmaINS1_35MainloopSm100TmaUmmaWarpSpecializedILi12ELi2ELi4ENS5_IJNS4_1CILi1EEESB_SB_EEEEENS5_IJNSA_ILi128EEENSA_ILi16EEENSA_ILi64EEEEEENS_6half_tENS5_IJlSB_lEEESI_SJ_NS4_8TiledMMAINS4_8MMA_AtomIJNS4_20SM100_MMA_F16BF16_SSISI_SI_fLi128ELi16ELNS4_4UMMA5MajorE0ELSO_0ELNSN_7ScaleInE0ELSP_0EEEEEENS4_6LayoutISC_NS5_IJNSA_ILi0EEEST_ST_EEEEENS5_IJNS4_10UnderscoreESW_SW_EEEEENS4_13SM90_TMA_LOADENS4_14ComposedLayoutINS4_7SwizzleILi3ELi4ELi3EEENS4_18smem_ptr_flag_bitsILi16EEENSS_INS5_IJNSA_ILi8EEESG_EEENS5_IJSG_SB_EEEEEEEvNS4_8identityESZ_S19_vS1A_EENS_8epilogue10collective18CollectiveEpilogueINS1C_23Sm100TmaWarpSpecializedILi2ELi1ELi16ELb1ELb0EEEJSH_NS5_IJNSS_ISE_SB_EENSS_ISF_SB_EEEEESI_SJ_SI_SJ_NS1C_6fusion15FusionCallbacksIS1G_NS1K_17LinearCombinationISI_fSI_fLNS_15FloatRoundStyleE2EEESH_S1J_JEEENS4_5SM1004TMEM4LOAD26SM100_TMEM_LOAD_32dp32b16xESZ_NS10_INS11_ILi1ELi4ELi3EEES14_NSS_INS5_IJS15_SF_EEENS5_IJSF_SB_EEEEEEENS4_39AutoVectorizingCopyWithAssumedAlignmentILi128EEENS4_14SM90_TMA_STOREES1Y_S20_S20_EEEvvEEEEvNT_6ParamsE)
        /*0044*/ 	.word	0x00000000
.L_29:


//--------------------- .nv.compat                --------------------------
	.section	.nv.compat,"",@"SHT_CUDA_COMPAT_INFO"
	.align	4
        /*0000*/ 	.byte	0x02, 0x09, 0x01, 0x00, 0x02, 0x02, 0x02, 0x00, 0x02, 0x05, 0x05, 0x00, 0x03, 0x07, 0x01, 0x01
        /*0010*/ 	.byte	0x02, 0x03, 0x01, 0x00, 0x02, 0x06, 0x01, 0x00, 0x04, 0x0b, 0x08, 0x00, 0x09, 0x00, 0x00, 0x00
        /*0020*/ 	.byte	0x00, 0x00, 0x00, 0x00


//--------------------- .nv.info._ZN7cutlass13device_kernelINS_4gemm6kernel13GemmUniversalIN4cute5tupleIJiiiiEEENS1_10collective13CollectiveMmaINS1_35MainloopSm100TmaUmmaWarpSpecializedILi12ELi2ELi4ENS5_IJNS4_1CILi1EEESB_SB_EEEEENS5_IJNSA_ILi128EEENSA_ILi16EEENSA_ILi64EEEEEENS_6half_tENS5_IJlSB_lEEESI_SJ_NS4_8TiledMMAINS4_8MMA_AtomIJNS4_20SM100_MMA_F16BF16_SSISI_SI_fLi128ELi16ELNS4_4UMMA5MajorE0ELSO_0ELNSN_7ScaleInE0ELSP_0EEEEEENS4_6LayoutISC_NS5_IJNSA_ILi0EEEST_ST_EEEEENS5_IJNS4_10UnderscoreESW_SW_EEEEENS4_13SM90_TMA_LOADENS4_14ComposedLayoutINS4_7SwizzleILi3ELi4ELi3EEENS4_18smem_ptr_flag_bitsILi16EEENSS_INS5_IJNSA_ILi8EEESG_EEENS5_IJSG_SB_EEEEEEEvNS4_8identityESZ_S19_vS1A_EENS_8epilogue10collective18CollectiveEpilogueINS1C_23Sm100TmaWarpSpecializedILi2ELi1ELi16ELb1ELb0EEEJSH_NS5_IJNSS_ISE_SB_EENSS_ISF_SB_EEEEESI_SJ_SI_SJ_NS1C_6fusion15FusionCallbacksIS1G_NS1K_17LinearCombinationISI_fSI_fLNS_15FloatRoundStyleE2EEESH_S1J_JEEENS4_5SM1004TMEM4LOAD26SM100_TMEM_LOAD_32dp32b16xESZ_NS10_INS11_ILi1ELi4ELi3EEES14_NSS_INS5_IJS15_SF_EEENS5_IJSF_SB_EEEEEEENS4_39AutoVectorizingCopyWithAssumedAlignmentILi128EEENS4_14SM90_TMA_STOREES1Y_S20_S20_EEEvvEEEEvNT_6ParamsE --------------------------
	.section	.nv.info._ZN7cutlass13device_kernelINS_4gemm6kernel13GemmUniversalIN4cute5tupleIJiiiiEEENS1_10collective13CollectiveMmaINS1_35MainloopSm100TmaUmmaWarpSpecializedILi12ELi2ELi4ENS5_IJNS4_1CILi1EEESB_SB_EEEEENS5_IJNSA_ILi128EEENSA_ILi16EEENSA_ILi64EEEEEENS_6half_tENS5_IJlSB_lEEESI_SJ_NS4_8TiledMMAINS4_8MMA_AtomIJNS4_20SM100_MMA_F16BF16_SSISI_SI_fLi128ELi16ELNS4_4UMMA5MajorE0ELSO_0ELNSN_7ScaleInE0ELSP_0EEEEEENS4_6LayoutISC_NS5_IJNSA_ILi0EEEST_ST_EEEEENS5_IJNS4_10UnderscoreESW_SW_EEEEENS4_13SM90_TMA_LOADENS4_14ComposedLayoutINS4_7SwizzleILi3ELi4ELi3EEENS4_18smem_ptr_flag_bitsILi16EEENSS_INS5_IJNSA_ILi8EEESG_EEENS5_IJSG_SB_EEEEEEEvNS4_8identityESZ_S19_vS1A_EENS_8epilogue10collective18CollectiveEpilogueINS1C_23Sm100TmaWarpSpecializedILi2ELi1ELi16ELb1ELb0EEEJSH_NS5_IJNSS_ISE_SB_EENSS_ISF_SB_EEEEESI_SJ_SI_SJ_NS1C_6fusion15FusionCallbacksIS1G_NS1K_17LinearCombinationISI_fSI_fLNS_15FloatRoundStyleE2EEESH_S1J_JEEENS4_5SM1004TMEM4LOAD26SM100_TMEM_LOAD_32dp32b16xESZ_NS10_INS11_ILi1ELi4ELi3EEES14_NSS_INS5_IJS15_SF_EEENS5_IJSF_SB_EEEEEEENS4_39AutoVectorizingCopyWithAssumedAlignmentILi128EEENS4_14SM90_TMA_STOREES1Y_S20_S20_EEEvvEEEEvNT_6ParamsE,"",@"SHT_CUDA_INFO"
	.sectionflags	@""
	.align	4


	//----- nvinfo : EIATTR_CUDA_API_VERSION
	.align		4
        /*0000*/ 	.byte	0x04, 0x37
        /*0002*/ 	.short	(.L_31 - .L_30)
.L_30:
        /*0004*/ 	.word	0x00000082


	//----- nvinfo : EIATTR_KPARAM_INFO
	.align		4
.L_31:
        /*0008*/ 	.byte	0x04, 0x17
        /*000a*/ 	.short	(.L_33 - .L_32)
.L_32:
        /*000c*/ 	.word	0x00000000
        /*0010*/ 	.short	0x0000
        /*0012*/ 	.short	0x0000
        /*0014*/ 	.byte	0x00, 0xf0, 0x01, 0x20


	//----- nvinfo : EIATTR_AT_ENTRY_FRAGMENTS
	.align		4
.L_33:
        /*0018*/ 	.byte	0x04, 0x4f
        /*001a*/ 	.short	(.L_35 - .L_34)


	//   ....[0]....
.L_34:
        /*001c*/ 	.word	0x00000006


	//----- nvinfo : EIATTR_RESERVED_SMEM_USED
	.align		4
.L_35:
        /*0020*/ 	.byte	0x01, 0x41
	.zero		2


	//----- nvinfo : EIATTR_SPARSE_MMA_MASK
	.align		4
        /*0024*/ 	.byte	0x03, 0x50
        /*0026*/ 	.short	0x0000


	//----- nvinfo : EIATTR_TCGEN05_1CTA_USED
	.align		4
        /*0028*/ 	.byte	0x01, 0x51
	.zero		2


	//----- nvinfo : EIATTR_MAXREG_COUNT
	.align		4
        /*002c*/ 	.byte	0x03, 0x1b
        /*002e*/ 	.short	0x00ff


	//----- nvinfo : EIATTR_NUM_BARRIERS
	.align		4
        /*0030*/ 	.byte	0x02, 0x4c
        /*0032*/ 	.byte	0x07
	.zero		1


	//----- nvinfo : EIATTR_EXTERNS
	.align		4
        /*0034*/ 	.byte	0x04, 0x0f
        /*0036*/ 	.short	(.L_37 - .L_36)


	//   ....[0]....
	.align		4
.L_36:
        /*0038*/ 	.word	index@(__assertfail)


	//----- nvinfo : EIATTR_MERCURY_ISA_VERSION
	.align		4
.L_37:
        /*003c*/ 	.byte	0x03, 0x5f
        /*003e*/ 	.short	0x0101


	//----- nvinfo : EIATTR_INT_WARP_WIDE_INSTR_OFFSETS
	.align		4
        /*0040*/ 	.byte	0x04, 0x31
        /*0042*/ 	.short	(.L_39 - .L_38)


	//   ....[0]....
.L_38:
        /*0044*/ 	.word	0x00001ee0


	//   ....[1]....
        /*0048*/ 	.word	0x00003db0


	//   ....[2]....
        /*004c*/ 	.word	0x00003dd0


	//   ....[3]....
        /*0050*/ 	.word	0x00003e00


	//   ....[4]....
        /*0054*/ 	.word	0x00004800


	//   ....[5]....
        /*0058*/ 	.word	0x00004940


	//----- nvinfo : EIATTR_COOP_GROUP_MASK_REGIDS
	.align		4
.L_39:
        /*005c*/ 	.byte	0x04, 0x29
        /*005e*/ 	.short	(.L_41 - .L_40)


	//   ....[0]....
.L_40:
        /*0060*/ 	.word	0xffffffff


	//   ....[1]....
        /*0064*/ 	.word	0xffffffff


	//   ....[2]....
        /*0068*/ 	.word	0xffffffff


	//   ....[3]....
        /*006c*/ 	.word	0xffffffff


	//   ....[4]....
        /*0070*/ 	.word	0xffffffff


	//   ....[5]....
        /*0074*/ 	.word	0xffffffff


	//   ....[6]....
        /*0078*/ 	.word	0xffffffff


	//   ....[7]....
        /*007c*/ 	.word	0xffffffff


	//   ....[8]....
        /*0080*/ 	.word	0xffffffff


	//   ....[9]....
        /*0084*/ 	.word	0xffffffff


	//   ....[10]....
        /*0088*/ 	.word	0xffffffff


	//   ....[11]....
        /*008c*/ 	.word	0xffffffff


	//   ....[12]....
        /*0090*/ 	.word	0xffffffff


	//----- nvinfo : EIATTR_COOP_GROUP_INSTR_OFFSETS
	.align		4
.L_41:
        /*0094*/ 	.byte	0x04, 0x28
        /*0096*/ 	.short	(.L_43 - .L_42)


	//   ....[0]....
.L_42:
        /*0098*/ 	.word	0x00000090


	//   ....[1]....
        /*009c*/ 	.word	0x000004d0


	//   ....[2]....
        /*00a0*/ 	.word	0x00000770


	//   ....[3]....
        /*00a4*/ 	.word	0x000008d0


	//   ....[4]....
        /*00a8*/ 	.word	0x000009d0


	//   ....[5]....
        /*00ac*/ 	.word	0x00000b40


	//   ....[6]....
        /*00b0*/ 	.word	0x00000ce0


	//   ....[7]....
        /*00b4*/ 	.word	0x00001dc0


	//   ....[8]....
        /*00b8*/ 	.word	0x00003020


	//   ....[9]....
        /*00bc*/ 	.word	0x00003230


	//   ....[10]....
        /*00c0*/ 	.word	0x00003260


	//   ....[11]....
        /*00c4*/ 	.word	0x00003c90


	//   ....[12]....
        /*00c8*/ 	.word	0x00003ec0


	//----- nvinfo : EIATTR_VRC_CTA_INIT_COUNT
	.align		4
.L_43:
        /*00cc*/ 	.byte	0x02, 0x4a
        /*00ce*/ 	.byte	0x80
	.zero		1


	//----- nvinfo : EIATTR_SYSCALL_OFFSETS
	.align		4
        /*00d0*/ 	.byte	0x04, 0x46
        /*00d2*/ 	.short	(.L_45 - .L_44)


	//   ....[0]....
.L_44:
        /*00d4*/ 	.word	0x000053d0


	//   ....[1]....
        /*00d8*/ 	.word	0x000054c0


	//   ....[2]....
        /*00dc*/ 	.word	0x00005bd0


	//----- nvinfo : EIATTR_MBARRIER_INSTR_OFFSETS
	.align		4
.L_45:
        /*00e0*/ 	.byte	0x04, 0x39
        /*00e2*/ 	.short	(.L_47 - .L_46)


	//   ....[0]....
.L_46:
        /*00e4*/ 	.word	0x000005d0
        /*00e8*/ 	.word	0x000000ff
        /*00ec*/ 	.word	0x00000000
        /*00f0*/ 	.short	0x0100
        /*00f2*/ 	.byte	0x05
	.zero		1


	//   ....[1]....
        /*00f4*/ 	.word	0x000005e0
        /*00f8*/ 	.word	0x000000ff
        /*00fc*/ 	.word	0x00000060
        /*0100*/ 	.short	0x0100
        /*0102*/ 	.byte	0x05
	.zero		1


	//   ....[2]....
        /*0104*/ 	.word	0x000005f0
        /*0108*/ 	.word	0x000000ff
        /*010c*/ 	.word	0x00000008
        /*0110*/ 	.short	0x0100
        /*0112*/ 	.byte	0x05
	.zero		1


	//   ....[3]....
        /*0114*/ 	.word	0x00000600
        /*0118*/ 	.word	0x000000ff
        /*011c*/ 	.word	0x00000068
        /*0120*/ 	.short	0x0100
        /*0122*/ 	.byte	0x05
	.zero		1


	//   ....[4]....
        /*0124*/ 	.word	0x00000610
        /*0128*/ 	.word	0x000000ff
        /*012c*/ 	.word	0x00000010
        /*0130*/ 	.short	0x0100
        /*0132*/ 	.byte	0x05
	.zero		1


	//   ....[5]....
        /*0134*/ 	.word	0x00000620
        /*0138*/ 	.word	0x000000ff
        /*013c*/ 	.word	0x00000070
        /*0140*/ 	.short	0x0100
        /*0142*/ 	.byte	0x05
	.zero		1


	//   ....[6]....
        /*0144*/ 	.word	0x00000630
        /*0148*/ 	.word	0x000000ff
        /*014c*/ 	.word	0x00000018
        /*0150*/ 	.short	0x0100
        /*0152*/ 	.byte	0x05
	.zero		1


	//   ....[7]....
        /*0154*/ 	.word	0x00000640
        /*0158*/ 	.word	0x000000ff
        /*015c*/ 	.word	0x00000078
        /*0160*/ 	.short	0x0100
        /*0162*/ 	.byte	0x05
	.zero		1


	//   ....[8]....
        /*0164*/ 	.word	0x00000650
        /*0168*/ 	.word	0x000000ff
        /*016c*/ 	.word	0x00000020
        /*0170*/ 	.short	0x0100
        /*0172*/ 	.byte	0x05
	.zero		1


	//   ....[9]....
        /*0174*/ 	.word	0x00000660
        /*0178*/ 	.word	0x000000ff
        /*017c*/ 	.word	0x00000080
        /*0180*/ 	.short	0x0100
        /*0182*/ 	.byte	0x05
	.zero		1


	//   ....[10]....
        /*0184*/ 	.word	0x00000670
        /*0188*/ 	.word	0x000000ff
        /*018c*/ 	.word	0x00000028
        /*0190*/ 	.short	0x0100
        /*0192*/ 	.byte	0x05
	.zero		1


	//   ....[11]....
        /*0194*/ 	.word	0x00000680
        /*0198*/ 	.word	0x000000ff
        /*019c*/ 	.word	0x00000088
        /*01a0*/ 	.short	0x0100
        /*01a2*/ 	.byte	0x05
	.zero		1


	//   ....[12]....
        /*01a4*/ 	.word	0x00000690
        /*01a8*/ 	.word	0x000000ff
        /*01ac*/ 	.word	0x00000030
        /*01b0*/ 	.short	0x0100
        /*01b2*/ 	.byte	0x05
	.zero		1


	//   ....[13]....
        /*01b4*/ 	.word	0x000006a0
        /*01b8*/ 	.word	0x000000ff
        /*01bc*/ 	.word	0x00000090
        /*01c0*/ 	.short	0x0100
        /*01c2*/ 	.byte	0x05
	.zero		1


	//   ....[14]....
        /*01c4*/ 	.word	0x000006b0
        /*01c8*/ 	.word	0x000000ff
        /*01cc*/ 	.word	0x00000038
        /*01d0*/ 	.short	0x0100
        /*01d2*/ 	.byte	0x05
	.zero		1


	//   ....[15]....
        /*01d4*/ 	.word	0x000006c0
        /*01d8*/ 	.word	0x000000ff
        /*01dc*/ 	.word	0x00000098
        /*01e0*/ 	.short	0x0100
        /*01e2*/ 	.byte	0x05
	.zero		1


	//   ....[16]....
        /*01e4*/ 	.word	0x000006d0
        /*01e8*/ 	.word	0x000000ff
        /*01ec*/ 	.word	0x00000040
        /*01f0*/ 	.short	0x0100
        /*01f2*/ 	.byte	0x05
	.zero		1


	//   ....[17]....
        /*01f4*/ 	.word	0x000006e0
        /*01f8*/ 	.word	0x000000ff
        /*01fc*/ 	.word	0x000000a0
        /*0200*/ 	.short	0x0100
        /*0202*/ 	.byte	0x05
	.zero		1


	//   ....[18]....
        /*0204*/ 	.word	0x000006f0
        /*0208*/ 	.word	0x000000ff
        /*020c*/ 	.word	0x00000048
        /*0210*/ 	.short	0x0100
        /*0212*/ 	.byte	0x05
	.zero		1


	//   ....[19]....
        /*0214*/ 	.word	0x00000700
        /*0218*/ 	.word	0x000000ff
        /*021c*/ 	.word	0x000000a8
        /*0220*/ 	.short	0x0100
        /*0222*/ 	.byte	0x05
	.zero		1


	//   ....[20]....
        /*0224*/ 	.word	0x00000710
        /*0228*/ 	.word	0x000000ff
        /*022c*/ 	.word	0x00000050
        /*0230*/ 	.short	0x0100
        /*0232*/ 	.byte	0x05
	.zero		1


	//   ....[21]....
        /*0234*/ 	.word	0x00000720
        /*0238*/ 	.word	0x000000ff
        /*023c*/ 	.word	0x000000b0
        /*0240*/ 	.short	0x0100
        /*0242*/ 	.byte	0x05
	.zero		1


	//   ....[22]....
        /*0244*/ 	.word	0x00000730
        /*0248*/ 	.word	0x000000ff
        /*024c*/ 	.word	0x00000058
        /*0250*/ 	.short	0x0100
        /*0252*/ 	.byte	0x05
	.zero		1


	//   ....[23]....
        /*0254*/ 	.word	0x00000740
        /*0258*/ 	.word	0x000000ff
        /*025c*/ 	.word	0x000000b8
        /*0260*/ 	.short	0x0100
        /*0262*/ 	.byte	0x05
	.zero		1


	//   ....[24]....
        /*0264*/ 	.word	0x00000880
        /*0268*/ 	.word	0x000000ff
        /*026c*/ 	.word	0x000000c0
        /*0270*/ 	.short	0x0100
        /*0272*/ 	.byte	0x07
	.zero		1


	//   ....[25]....
        /*0274*/ 	.word	0x00000890
        /*0278*/ 	.word	0x000000ff
        /*027c*/ 	.word	0x000000d0
        /*0280*/ 	.short	0x0100
        /*0282*/ 	.byte	0x07
	.zero		1


	//   ....[26]....
        /*0284*/ 	.word	0x000008a0
        /*0288*/ 	.word	0x000000ff
        /*028c*/ 	.word	0x000000c8
        /*0290*/ 	.short	0x0100
        /*0292*/ 	.byte	0x07
	.zero		1


	//   ....[27]....
        /*0294*/ 	.word	0x000008b0
        /*0298*/ 	.word	0x000000ff
        /*029c*/ 	.word	0x000000d8
        /*02a0*/ 	.short	0x0100
        /*02a2*/ 	.byte	0x07
	.zero		1


	//   ....[28]....
        /*02a4*/ 	.word	0x000009a0
        /*02a8*/ 	.word	0x000000ff
        /*02ac*/ 	.word	0x000000e0
        /*02b0*/ 	.short	0x0100
        /*02b2*/ 	.byte	0x05
	.zero		1


	//   ....[29]....
        /*02b4*/ 	.word	0x000009b0
        /*02b8*/ 	.word	0x000000ff
        /*02bc*/ 	.word	0x000000e8
        /*02c0*/ 	.short	0x0100
        /*02c2*/ 	.byte	0x05
	.zero		1


	//   ....[30]....
        /*02c4*/ 	.word	0x00000af0
        /*02c8*/ 	.word	0x000000ff
        /*02cc*/ 	.word	0x000000f0
        /*02d0*/ 	.short	0x0100
        /*02d2*/ 	.byte	0x05
	.zero		1


	//   ....[31]....
        /*02d4*/ 	.word	0x00000b00
        /*02d8*/ 	.word	0x000000ff
        /*02dc*/ 	.word	0x00000100
        /*02e0*/ 	.short	0x0100
        /*02e2*/ 	.byte	0x05
	.zero		1


	//   ....[32]....
        /*02e4*/ 	.word	0x00000b10
        /*02e8*/ 	.word	0x000000ff
        /*02ec*/ 	.word	0x000000f8
        /*02f0*/ 	.short	0x0100
        /*02f2*/ 	.byte	0x05
	.zero		1


	//   ....[33]....
        /*02f4*/ 	.word	0x00000b20
        /*02f8*/ 	.word	0x000000ff
        /*02fc*/ 	.word	0x00000108
        /*0300*/ 	.short	0x0100
        /*0302*/ 	.byte	0x05
	.zero		1


	//   ....[34]....
        /*0304*/ 	.word	0x00000c50
        /*0308*/ 	.word	0x000000ff
        /*030c*/ 	.word	0x00000110
        /*0310*/ 	.short	0x0100
        /*0312*/ 	.byte	0x07
	.zero		1


	//   ....[35]....
        /*0314*/ 	.word	0x00000c60
        /*0318*/ 	.word	0x000000ff
        /*031c*/ 	.word	0x00000130
        /*0320*/ 	.short	0x0100
        /*0322*/ 	.byte	0x07
	.zero		1


	//   ....[36]....
        /*0324*/ 	.word	0x00000c70
        /*0328*/ 	.word	0x000000ff
        /*032c*/ 	.word	0x00000118
        /*0330*/ 	.short	0x0100
        /*0332*/ 	.byte	0x07
	.zero		1


	//   ....[37]....
        /*0334*/ 	.word	0x00000c80
        /*0338*/ 	.word	0x000000ff
        /*033c*/ 	.word	0x00000138
        /*0340*/ 	.short	0x0100
        /*0342*/ 	.byte	0x07
	.zero		1


	//   ....[38]....
        /*0344*/ 	.word	0x00000c90
        /*0348*/ 	.word	0x000000ff
        /*034c*/ 	.word	0x00000120
        /*0350*/ 	.short	0x0100
        /*0352*/ 	.byte	0x07
	.zero		1


	//   ....[39]....
        /*0354*/ 	.word	0x00000ca0
        /*0358*/ 	.word	0x000000ff
        /*035c*/ 	.word	0x00000140
        /*0360*/ 	.short	0x0100
        /*0362*/ 	.byte	0x07
	.zero		1


	//   ....[40]....
        /*0364*/ 	.word	0x00000cb0
        /*0368*/ 	.word	0x000000ff
        /*036c*/ 	.word	0x00000128
        /*0370*/ 	.short	0x0100
        /*0372*/ 	.byte	0x07
	.zero		1


	//   ....[41]....
        /*0374*/ 	.word	0x00000cc0
        /*0378*/ 	.word	0x000000ff
        /*037c*/ 	.word	0x00000148
        /*0380*/ 	.short	0x0100
        /*0382*/ 	.byte	0x07
	.zero		1


	//   ....[42]....
        /*0384*/ 	.word	0x00000db0
        /*0388*/ 	.word	0x000000ff
        /*038c*/ 	.word	0x00000150
        /*0390*/ 	.short	0x0100
        /*0392*/ 	.byte	0x05
	.zero		1


	//   ....[43]....
        /*0394*/ 	.word	0x00000dc0
        /*0398*/ 	.word	0x000000ff
        /*039c*/ 	.word	0x00000160
        /*03a0*/ 	.short	0x0100
        /*03a2*/ 	.byte	0x05
	.zero		1


	//   ....[44]....
        /*03a4*/ 	.word	0x00000dd0
        /*03a8*/ 	.word	0x000000ff
        /*03ac*/ 	.word	0x00000158
        /*03b0*/ 	.short	0x0100
        /*03b2*/ 	.byte	0x05
	.zero		1


	//   ....[45]....
        /*03b4*/ 	.word	0x00000de0
        /*03b8*/ 	.word	0x000000ff
        /*03bc*/ 	.word	0x00000168
        /*03c0*/ 	.short	0x0100
        /*03c2*/ 	.byte	0x05
	.zero		1


	//   ....[46]....
        /*03c4*/ 	.word	0x000016c0
        /*03c8*/ 	.word	0x00000003
        /*03cc*/ 	.word	0x00000160
        /*03d0*/ 	.short	0x010a
        /*03d2*/ 	.byte	0xff
	.zero		1


	//   ....[47]....
        /*03d4*/ 	.word	0x000016f0
        /*03d8*/ 	.word	0x00000003
        /*03dc*/ 	.word	0x00000150
        /*03e0*/ 	.short	0x0101
        /*03e2*/ 	.byte	0xff
	.zero		1


	//   ....[48]....
        /*03e4*/ 	.word	0x000017c0
        /*03e8*/ 	.word	0x000000ff
        /*03ec*/ 	.word	0x00000060
        /*03f0*/ 	.short	0x010a
        /*03f2*/ 	.byte	0x08
	.zero		1


	//   ....[49]....
        /*03f4*/ 	.word	0x00001860
        /*03f8*/ 	.word	0x000000ff
        /*03fc*/ 	.word	0x00000060
        /*0400*/ 	.short	0x010a
        /*0402*/ 	.byte	0x21
	.zero		1


	//   ....[50]....
        /*0404*/ 	.word	0x000019b0
        /*0408*/ 	.word	0x000000ff
        /*040c*/ 	.word	0x00000060
        /*0410*/ 	.short	0x010a
        /*0412*/ 	.byte	0x08
	.zero		1


	//   ....[51]....
        /*0414*/ 	.word	0x00001ac0
        /*0418*/ 	.word	0x000000ff
        /*041c*/ 	.word	0x000000e8
        /*0420*/ 	.short	0x0101
        /*0422*/ 	.byte	0x04
	.zero		1


	//   ....[52]....
        /*0424*/ 	.word	0x00001ae0
        /*0428*/ 	.word	0x000000ff
        /*042c*/ 	.word	0x00000060
        /*0430*/ 	.short	0x010a
        /*0432*/ 	.byte	0x08
	.zero		1


	//   ....[53]....
        /*0434*/ 	.word	0x00001b60
        /*0438*/ 	.word	0x000000ff
        /*043c*/ 	.word	0x00000060
        /*0440*/ 	.short	0x010a
        /*0442*/ 	.byte	0x11
	.zero		1


	//   ....[54]....
        /*0444*/ 	.word	0x00001cb0
        /*0448*/ 	.word	0x000000ff
        /*044c*/ 	.word	0x00000060
        /*0450*/ 	.short	0x010a
        /*0452*/ 	.byte	0x08
	.zero		1


	//   ....[55]....
        /*0454*/ 	.word	0x00001df0
        /*0458*/ 	.word	0x00000002
        /*045c*/ 	.word	0x000000f0
        /*0460*/ 	.short	0x010a
        /*0462*/ 	.byte	0xff
	.zero		1


	//   ....[56]....
        /*0464*/ 	.word	0x00001eb0
        /*0468*/ 	.word	0x00000002
        /*046c*/ 	.word	0x00000000
        /*0470*/ 	.short	0x0101
        /*0472*/ 	.byte	0xff
	.zero		1


	//   ....[57]....
        /*0474*/ 	.word	0x00002410
        /*0478*/ 	.word	0x000000ff
        /*047c*/ 	.word	0x00000000
        /*0480*/ 	.short	0x010a
        /*0482*/ 	.byte	0x05
	.zero		1


	//   ....[58]....
        /*0484*/ 	.word	0x000024a0
        /*0488*/ 	.word	0x000000ff
        /*048c*/ 	.word	0x00000000
        /*0490*/ 	.short	0x010a
        /*0492*/ 	.byte	0x05
	.zero		1


	//   ....[59]....
        /*0494*/ 	.word	0x00002530
        /*0498*/ 	.word	0x000000ff
        /*049c*/ 	.word	0x00000000
        /*04a0*/ 	.short	0x010a
        /*04a2*/ 	.byte	0x05
	.zero		1


	//   ....[60]....
        /*04a4*/ 	.word	0x000025c0
        /*04a8*/ 	.word	0x000000ff
        /*04ac*/ 	.word	0x00000000
        /*04b0*/ 	.short	0x010a
        /*04b2*/ 	.byte	0x05
	.zero		1


	//   ....[61]....
        /*04b4*/ 	.word	0x00002650
        /*04b8*/ 	.word	0x000000ff
        /*04bc*/ 	.word	0x00000000
        /*04c0*/ 	.short	0x010a
        /*04c2*/ 	.byte	0x05
	.zero		1


	//   ....[62]....
        /*04c4*/ 	.word	0x000026e0
        /*04c8*/ 	.word	0x000000ff
        /*04cc*/ 	.word	0x00000000
        /*04d0*/ 	.short	0x010a
        /*04d2*/ 	.byte	0x05
	.zero		1


	//   ....[63]....
        /*04d4*/ 	.word	0x00002770
        /*04d8*/ 	.word	0x000000ff
        /*04dc*/ 	.word	0x00000000
        /*04e0*/ 	.short	0x010a
        /*04e2*/ 	.byte	0x05
	.zero		1


	//   ....[64]....
        /*04e4*/ 	.word	0x00002800
        /*04e8*/ 	.word	0x000000ff
        /*04ec*/ 	.word	0x00000000
        /*04f0*/ 	.short	0x010a
        /*04f2*/ 	.byte	0x05
	.zero		1


	//   ....[65]....
        /*04f4*/ 	.word	0x00002890
        /*04f8*/ 	.word	0x000000ff
        /*04fc*/ 	.word	0x00000000
        /*0500*/ 	.short	0x010a
        /*0502*/ 	.byte	0x05
	.zero		1


	//   ....[66]....
        /*0504*/ 	.word	0x00002920
        /*0508*/ 	.word	0x000000ff
        /*050c*/ 	.word	0x00000000
        /*0510*/ 	.short	0x010a
        /*0512*/ 	.byte	0x05
	.zero		1


	//   ....[67]....
        /*0514*/ 	.word	0x000029b0
        /*0518*/ 	.word	0x000000ff
        /*051c*/ 	.word	0x00000000
        /*0520*/ 	.short	0x010a
        /*0522*/ 	.byte	0x05
	.zero		1


	//   ....[68]....
        /*0524*/ 	.word	0x00002a50
        /*0528*/ 	.word	0x00000000
        /*052c*/ 	.word	0x00000000
        /*0530*/ 	.short	0x010a
        /*0532*/ 	.byte	0xff
	.zero		1


	//   ....[69]....
        /*0534*/ 	.word	0x00002b70
        /*0538*/ 	.word	0x00000000
        /*053c*/ 	.word	0x00000150
        /*0540*/ 	.short	0x010a
        /*0542*/ 	.byte	0xff
	.zero		1


	//   ....[70]....
        /*0544*/ 	.word	0x00002bd0
        /*0548*/ 	.word	0x00000004
        /*054c*/ 	.word	0x00000000
        /*0550*/ 	.short	0x0101
        /*0552*/ 	.byte	0xff
	.zero		1


	//   ....[71]....
        /*0554*/ 	.word	0x00002bf0
        /*0558*/ 	.word	0x000000ff
        /*055c*/ 	.word	0x00000100
        /*0560*/ 	.short	0x010a
        /*0562*/ 	.byte	0x05
	.zero		1


	//   ....[72]....
        /*0564*/ 	.word	0x00002d10
        /*0568*/ 	.word	0x00000000
        /*056c*/ 	.word	0x000000f0
        /*0570*/ 	.short	0x010a
        /*0572*/ 	.byte	0xff
	.zero		1


	//   ....[73]....
        /*0574*/ 	.word	0x00002e20
        /*0578*/ 	.word	0x00000000
        /*057c*/ 	.word	0x00000000
        /*0580*/ 	.short	0x0101
        /*0582*/ 	.byte	0xff
	.zero		1


	//   ....[74]....
        /*0584*/ 	.word	0x00002eb0
        /*0588*/ 	.word	0x000000ff
        /*058c*/ 	.word	0x00000100
        /*0590*/ 	.short	0x0106
        /*0592*/ 	.byte	0x05
	.zero		1


	//   ....[75]....
        /*0594*/ 	.word	0x00002ed0
        /*0598*/ 	.word	0x000000ff
        /*059c*/ 	.word	0x00000100
        /*05a0*/ 	.short	0x010a
        /*05a2*/ 	.byte	0x05
	.zero		1


	//   ....[76]....
        /*05a4*/ 	.word	0x00002f60
        /*05a8*/ 	.word	0x000000ff
        /*05ac*/ 	.word	0x00000100
        /*05b0*/ 	.short	0x0106
        /*05b2*/ 	.byte	0x04
	.zero		1


	//   ....[77]....
        /*05b4*/ 	.word	0x00002fa0
        /*05b8*/ 	.word	0x00000000
        /*05bc*/ 	.word	0x00000100
        /*05c0*/ 	.short	0x010a
        /*05c2*/ 	.byte	0xff
	.zero		1


	//   ....[78]....
        /*05c4*/ 	.word	0x000034e0
        /*05c8*/ 	.word	0x00000000
        /*05cc*/ 	.word	0x000000f0
        /*05d0*/ 	.short	0x010a
        /*05d2*/ 	.byte	0xff
	.zero		1


	//   ....[79]....
        /*05d4*/ 	.word	0x000035f0
        /*05d8*/ 	.word	0x00000003
        /*05dc*/ 	.word	0x00000000
        /*05e0*/ 	.short	0x0101
        /*05e2*/ 	.byte	0xff
	.zero		1


	//   ....[80]....
        /*05e4*/ 	.word	0x00003600
        /*05e8*/ 	.word	0x000000ff
        /*05ec*/ 	.word	0x00000000
        /*05f0*/ 	.short	0x010a
        /*05f2*/ 	.byte	0x06
	.zero		1


	//   ....[81]....
        /*05f4*/ 	.word	0x00003620
        /*05f8*/ 	.word	0x000000ff
        /*05fc*/ 	.word	0x00000130
        /*0600*/ 	.short	0x010a
        /*0602*/ 	.byte	0x07
	.zero		1


	//   ....[82]....
        /*0604*/ 	.word	0x000036f0
        /*0608*/ 	.word	0x000000ff
        /*060c*/ 	.word	0x00000000
        /*0610*/ 	.short	0x010a
        /*0612*/ 	.byte	0x06
	.zero		1


	//   ....[83]....
        /*0614*/ 	.word	0x00003820
        /*0618*/ 	.word	0x000000ff
        /*061c*/ 	.word	0x00000000
        /*0620*/ 	.short	0x010a
        /*0622*/ 	.byte	0x1a
	.zero		1


	//   ....[84]....
        /*0624*/ 	.word	0x00003ac0
        /*0628*/ 	.word	0x000000ff
        /*062c*/ 	.word	0x00000000
        /*0630*/ 	.short	0x010a
        /*0632*/ 	.byte	0x06
	.zero		1


	//   ....[85]....
        /*0634*/ 	.word	0x00003b50
        /*0638*/ 	.word	0x000000ff
        /*063c*/ 	.word	0x00000000
        /*0640*/ 	.short	0x010a
        /*0642*/ 	.byte	0x06
	.zero		1


	//   ....[86]....
        /*0644*/ 	.word	0x00003be0
        /*0648*/ 	.word	0x000000ff
        /*064c*/ 	.word	0x00000000
        /*0650*/ 	.short	0x010a
        /*0652*/ 	.byte	0x06
	.zero		1


	//   ....[87]....
        /*0654*/ 	.word	0x00003c70
        /*0658*/ 	.word	0x000000ff
        /*065c*/ 	.word	0x00000000
        /*0660*/ 	.short	0x010a
        /*0662*/ 	.byte	0x07
	.zero		1


	//   ....[88]....
        /*0664*/ 	.word	0x000040a0
        /*0668*/ 	.word	0x00000000
        /*066c*/ 	.word	0x000000f0
        /*0670*/ 	.short	0x010a
        /*0672*/ 	.byte	0xff
	.zero		1


	//   ....[89]....
        /*0674*/ 	.word	0x00004180
        /*0678*/ 	.word	0x00000000
        /*067c*/ 	.word	0x00000000
        /*0680*/ 	.short	0x0101
        /*0682*/ 	.byte	0xff
	.zero		1


	//   ....[90]....
        /*0684*/ 	.word	0x000044a0
        /*0688*/ 	.word	0x000000ff
        /*068c*/ 	.word	0x000000e8
        /*0690*/ 	.short	0x010a
        /*0692*/ 	.byte	0x07
	.zero		1


	//   ....[91]....
        /*0694*/ 	.word	0x00004680
        /*0698*/ 	.word	0x000000ff
        /*069c*/ 	.word	0x000000d0
        /*06a0*/ 	.short	0x010a
        /*06a2*/ 	.byte	0x0d
	.zero		1


	//   ....[92]....
        /*06a4*/ 	.word	0x00004990
        /*06a8*/ 	.word	0x000000ff
        /*06ac*/ 	.word	0x000000c0
        /*06b0*/ 	.short	0x010b
        /*06b2*/ 	.byte	0x0d
	.zero		1


	//   ....[93]....
        /*06b4*/ 	.word	0x000049f0
        /*06b8*/ 	.word	0x000000ff
        /*06bc*/ 	.word	0x00000000
        /*06c0*/ 	.short	0x0101
        /*06c2*/ 	.byte	0x0e
	.zero		1


	//   ....[94]....
        /*06c4*/ 	.word	0x00004a40
        /*06c8*/ 	.word	0x000000ff
        /*06cc*/ 	.word	0x00000000
        /*06d0*/ 	.short	0x010a
        /*06d2*/ 	.byte	0x04
	.zero		1


	//   ....[95]....
        /*06d4*/ 	.word	0x00004ae0
        /*06d8*/ 	.word	0x00000000
        /*06dc*/ 	.word	0x00000000
        /*06e0*/ 	.short	0x010a
        /*06e2*/ 	.byte	0xff
	.zero		1


	//   ....[96]....
        /*06e4*/ 	.word	0x00004de0
        /*06e8*/ 	.word	0x00000000
        /*06ec*/ 	.word	0x000000f0
        /*06f0*/ 	.short	0x010a
        /*06f2*/ 	.byte	0xff
	.zero		1


	//   ....[97]....
        /*06f4*/ 	.word	0x00004ef0
        /*06f8*/ 	.word	0x00000000
        /*06fc*/ 	.word	0x00000000
        /*0700*/ 	.short	0x0101
        /*0702*/ 	.byte	0xff
	.zero		1


	//   ....[98]....
        /*0704*/ 	.word	0x00005850
        /*0708*/ 	.word	0x00000003
        /*070c*/ 	.word	0x000000c0
        /*0710*/ 	.short	0x010a
        /*0712*/ 	.byte	0xff
	.zero		1


	//   ....[99]....
        /*0714*/ 	.word	0x00005860
        /*0718*/ 	.word	0x00000041
        /*071c*/ 	.word	0x00000110
        /*0720*/ 	.short	0x010a
        /*0722*/ 	.byte	0xff
	.zero		1


	//   ....[100]....
        /*0724*/ 	.word	0x00005a10
        /*0728*/ 	.word	0x00000003
        /*072c*/ 	.word	0x000000c0
        /*0730*/ 	.short	0x010a
        /*0732*/ 	.byte	0xff
	.zero		1


	//   ....[101]....
        /*0734*/ 	.word	0x00005ab0
        /*0738*/ 	.word	0x00000041
        /*073c*/ 	.word	0x00000110
        /*0740*/ 	.short	0x010a
        /*0742*/ 	.byte	0xff
	.zero		1


	//   ....[102]....
        /*0744*/ 	.word	0x00005d60
        /*0748*/ 	.word	0x000000ff
        /*074c*/ 	.word	0x00000000
        /*0750*/ 	.short	0x0101
        /*0752*/ 	.byte	0x05
	.zero		1


	//   ....[103]....
        /*0754*/ 	.word	0x000062a0
        /*0758*/ 	.word	0x00000002
        /*075c*/ 	.word	0x00000000
        /*0760*/ 	.short	0x0101
        /*0762*/ 	.byte	0xff
	.zero		1


	//   ....[104]....
        /*0764*/ 	.word	0x00006540
        /*0768*/ 	.word	0x00000003
        /*076c*/ 	.word	0x00000160
        /*0770*/ 	.short	0x010a
        /*0772*/ 	.byte	0xff
	.zero		1


	//   ....[105]....
        /*0774*/ 	.word	0x000065a0
        /*0778*/ 	.word	0x00000002
        /*077c*/ 	.word	0x00000060
        /*0780*/ 	.short	0x010a
        /*0782*/ 	.byte	0xff
	.zero		1


	//   ....[106]....
        /*0784*/ 	.word	0x00006600
        /*0788*/ 	.word	0x00000002
        /*078c*/ 	.word	0x00000060
        /*0790*/ 	.short	0x010a
        /*0792*/ 	.byte	0xff
	.zero		1


	//   ....[107]....
        /*0794*/ 	.word	0x00006650
        /*0798*/ 	.word	0x00000002
        /*079c*/ 	.word	0x000000f0
        /*07a0*/ 	.short	0x010a
        /*07a2*/ 	.byte	0xff
	.zero		1


	//   ....[108]....
        /*07a4*/ 	.word	0x000066b0
        /*07a8*/ 	.word	0x00000000
        /*07ac*/ 	.word	0x00000000
        /*07b0*/ 	.short	0x010a
        /*07b2*/ 	.byte	0xff
	.zero		1


	//   ....[109]....
        /*07b4*/ 	.word	0x00006710
        /*07b8*/ 	.word	0x00000000
        /*07bc*/ 	.word	0x00000000
        /*07c0*/ 	.short	0x010a
        /*07c2*/ 	.byte	0xff
	.zero		1


	//   ....[110]....
        /*07c4*/ 	.word	0x00006770
        /*07c8*/ 	.word	0x00000000
        /*07cc*/ 	.word	0x00000000
        /*07d0*/ 	.short	0x010a
        /*07d2*/ 	.byte	0xff
	.zero		1


	//   ....[111]....
        /*07d4*/ 	.word	0x000067d0
        /*07d8*/ 	.word	0x00000000
        /*07dc*/ 	.word	0x00000000
        /*07e0*/ 	.short	0x010a
        /*07e2*/ 	.byte	0xff
	.zero		1


	//   ....[112]....
        /*07e4*/ 	.word	0x00006830
        /*07e8*/ 	.word	0x00000000
        /*07ec*/ 	.word	0x00000000
        /*07f0*/ 	.short	0x010a
        /*07f2*/ 	.byte	0xff
	.zero		1


	//   ....[113]....
        /*07f4*/ 	.word	0x00006890
        /*07f8*/ 	.word	0x00000000
        /*07fc*/ 	.word	0x00000000
        /*0800*/ 	.short	0x010a
        /*0802*/ 	.byte	0xff
	.zero		1


	//   ....[114]....
        /*0804*/ 	.word	0x000068f0
        /*0808*/ 	.word	0x00000000
        /*080c*/ 	.word	0x00000000
        /*0810*/ 	.short	0x010a
        /*0812*/ 	.byte	0xff
	.zero		1


	//   ....[115]....
        /*0814*/ 	.word	0x00006950
        /*0818*/ 	.word	0x00000000
        /*081c*/ 	.word	0x00000000
        /*0820*/ 	.short	0x010a
        /*0822*/ 	.byte	0xff
	.zero		1


	//   ....[116]....
        /*0824*/ 	.word	0x000069b0
        /*0828*/ 	.word	0x00000000
        /*082c*/ 	.word	0x00000000
        /*0830*/ 	.short	0x010a
        /*0832*/ 	.byte	0xff
	.zero		1


	//   ....[117]....
        /*0834*/ 	.word	0x00006a10
        /*0838*/ 	.word	0x00000000
        /*083c*/ 	.word	0x00000000
        /*0840*/ 	.short	0x010a
        /*0842*/ 	.byte	0xff
	.zero		1


	//   ....[118]....
        /*0844*/ 	.word	0x00006a70
        /*0848*/ 	.word	0x00000000
        /*084c*/ 	.word	0x00000000
        /*0850*/ 	.short	0x010a
        /*0852*/ 	.byte	0xff
	.zero		1


	//   ....[119]....
        /*0854*/ 	.word	0x00006ac0
        /*0858*/ 	.word	0x00000000
        /*085c*/ 	.word	0x00000150
        /*0860*/ 	.short	0x010a
        /*0862*/ 	.byte	0xff
	.zero		1


	//   ....[120]....
        /*0864*/ 	.word	0x00006b20
        /*0868*/ 	.word	0x00000000
        /*086c*/ 	.word	0x00000100
        /*0870*/ 	.short	0x010a
        /*0872*/ 	.byte	0xff
	.zero		1


	//   ....[121]....
        /*0874*/ 	.word	0x00006b70
        /*0878*/ 	.word	0x00000000
        /*087c*/ 	.word	0x000000f0
        /*0880*/ 	.short	0x010a
        /*0882*/ 	.byte	0xff
	.zero		1


	//   ....[122]....
        /*0884*/ 	.word	0x00006bd0
        /*0888*/ 	.word	0x00000000
        /*088c*/ 	.word	0x00000100
        /*0890*/ 	.short	0x010a
        /*0892*/ 	.byte	0xff
	.zero		1


	//   ....[123]....
        /*0894*/ 	.word	0x00006c20
        /*0898*/ 	.word	0x00000000
        /*089c*/ 	.word	0x000000f0
        /*08a0*/ 	.short	0x010a
        /*08a2*/ 	.byte	0xff
	.zero		1


	//   ....[124]....
        /*08a4*/ 	.word	0x00006c80
        /*08a8*/ 	.word	0x00000003
        /*08ac*/ 	.word	0x00000130
        /*08b0*/ 	.short	0x010a
        /*08b2*/ 	.byte	0xff
	.zero		1


	//   ....[125]....
        /*08b4*/ 	.word	0x00006ce0
        /*08b8*/ 	.word	0x00000000
        /*08bc*/ 	.word	0x00000000
        /*08c0*/ 	.short	0x010a
        /*08c2*/ 	.byte	0xff
	.zero		1


	//   ....[126]....
        /*08c4*/ 	.word	0x00006d40
        /*08c8*/ 	.word	0x00000000
        /*08cc*/ 	.word	0x00000000
        /*08d0*/ 	.short	0x010a
        /*08d2*/ 	.byte	0xff
	.zero		1


	//   ....[127]....
        /*08d4*/ 	.word	0x00006da0
        /*08d8*/ 	.word	0x00000000
        /*08dc*/ 	.word	0x00000000
        /*08e0*/ 	.short	0x010a
        /*08e2*/ 	.byte	0xff
	.zero		1


	//   ....[128]....
        /*08e4*/ 	.word	0x00006e00
        /*08e8*/ 	.word	0x00000000
        /*08ec*/ 	.word	0x00000000
        /*08f0*/ 	.short	0x010a
        /*08f2*/ 	.byte	0xff
	.zero		1


	//   ....[129]....
        /*08f4*/ 	.word	0x00006e60
        /*08f8*/ 	.word	0x00000000
        /*08fc*/ 	.word	0x00000000
        /*0900*/ 	.short	0x010a
        /*0902*/ 	.byte	0xff
	.zero		1


	//   ....[130]....
        /*0904*/ 	.word	0x00006eb0
        /*0908*/ 	.word	0x00000000
        /*090c*/ 	.word	0x000000f0
        /*0910*/ 	.short	0x010a
        /*0912*/ 	.byte	0xff
	.zero		1


	//   ....[131]....
        /*0914*/ 	.word	0x00006f10
        /*0918*/ 	.word	0x00000000
        /*091c*/ 	.word	0x000000e8
        /*0920*/ 	.short	0x010a
        /*0922*/ 	.byte	0xff
	.zero		1


	//   ....[132]....
        /*0924*/ 	.word	0x00006f70
        /*0928*/ 	.word	0x00000003
        /*092c*/ 	.word	0x000000d0
        /*0930*/ 	.short	0x010a
        /*0932*/ 	.byte	0xff
	.zero		1


	//   ....[133]....
        /*0934*/ 	.word	0x00006fd0
        /*0938*/ 	.word	0x00000000
        /*093c*/ 	.word	0x00000000
        /*0940*/ 	.short	0x010a
        /*0942*/ 	.byte	0xff
	.zero		1


	//   ....[134]....
        /*0944*/ 	.word	0x00007020
        /*0948*/ 	.word	0x00000000
        /*094c*/ 	.word	0x000000f0
        /*0950*/ 	.short	0x010a
        /*0952*/ 	.byte	0xff
	.zero		1


	//   ....[135]....
        /*0954*/ 	.word	0x00007070
        /*0958*/ 	.word	0x00000003
        /*095c*/ 	.word	0x000000c0
        /*0960*/ 	.short	0x010a
        /*0962*/ 	.byte	0xff
	.zero		1


	//   ....[136]....
        /*0964*/ 	.word	0x000070c0
        /*0968*/ 	.word	0x00000041
        /*096c*/ 	.word	0x00000110
        /*0970*/ 	.short	0x010a
        /*0972*/ 	.byte	0xff
	.zero		1


	//----- nvinfo : EIATTR_NUM_MBARRIERS
	.align		4
.L_47:
        /*0974*/ 	.byte	0x03, 0x38
        /*0976*/ 	.short	0x002e


	//----- nvinfo : EIATTR_EXIT_INSTR_OFFSETS
	.align		4
        /*0978*/ 	.byte	0x04, 0x1c
        /*097a*/ 	.short	(.L_49 - .L_48)


	//   ....[0]....
.L_48:
        /*097c*/ 	.word	0x00002a80


	//   ....[1]....
        /*0980*/ 	.word	0x00002f70


	//   ....[2]....
        /*0984*/ 	.word	0x00002fd0


	//   ....[3]....
        /*0988*/ 	.word	0x00003ed0


	//   ....[4]....
        /*098c*/ 	.word	0x00004b10


	//   ....[5]....
        /*0990*/ 	.word	0x00004b50


	//   ....[6]....
        /*0994*/ 	.word	0x00006450


	//   ....[7]....
        /*0998*/ 	.word	0x000064d0


	//   ....[8]....
        /*099c*/ 	.word	0x00006500


	//   ....[9]....
        /*09a0*/ 	.word	0x00006530


	//----- nvinfo : EIATTR_MAX_THREADS
	.align		4
.L_49:
        /*09a4*/ 	.byte	0x04, 0x05
        /*09a6*/ 	.short	(.L_51 - .L_50)
.L_50:
        /*09a8*/ 	.word	0x00000100
        /*09ac*/ 	.word	0x00000001
        /*09b0*/ 	.word	0x00000001


	//----- nvinfo : EIATTR_CRS_STACK_SIZE
	.align		4
.L_51:
        /*09b4*/ 	.byte	0x04, 0x1e
        /*09b6*/ 	.short	(.L_53 - .L_52)
.L_52:
        /*09b8*/ 	.word	0x00000000


	//----- nvinfo : EIATTR_CBANK_PARAM_SIZE
	.align		4
.L_53:
        /*09bc*/ 	.byte	0x03, 0x19
        /*09be*/ 	.short	0x0800


	//----- nvinfo : EIATTR_PARAM_CBANK
	.align		4
        /*09c0*/ 	.byte	0x04, 0x0a
        /*09c2*/ 	.short	(.L_55 - .L_54)
	.align		4
.L_54:
        /*09c4*/ 	.word	index@(.nv.constant0._ZN7cutlass13device_kernelINS_4gemm6kernel13GemmUniversalIN4cute5tupleIJiiiiEEENS1_10collective13CollectiveMmaINS1_35MainloopSm100TmaUmmaWarpSpecializedILi12ELi2ELi4ENS5_IJNS4_1CILi1EEESB_SB_EEEEENS5_IJNSA_ILi128EEENSA_ILi16EEENSA_ILi64EEEEEENS_6half_tENS5_IJlSB_lEEESI_SJ_NS4_8TiledMMAINS4_8MMA_AtomIJNS4_20SM100_MMA_F16BF16_SSISI_SI_fLi128ELi16ELNS4_4UMMA5MajorE0ELSO_0ELNSN_7ScaleInE0ELSP_0EEEEEENS4_6LayoutISC_NS5_IJNSA_ILi0EEEST_ST_EEEEENS5_IJNS4_10UnderscoreESW_SW_EEEEENS4_13SM90_TMA_LOADENS4_14ComposedLayoutINS4_7SwizzleILi3ELi4ELi3EEENS4_18smem_ptr_flag_bitsILi16EEENSS_INS5_IJNSA_ILi8EEESG_EEENS5_IJSG_SB_EEEEEEEvNS4_8identityESZ_S19_vS1A_EENS_8epilogue10collective18CollectiveEpilogueINS1C_23Sm100TmaWarpSpecializedILi2ELi1ELi16ELb1ELb0EEEJSH_NS5_IJNSS_ISE_SB_EENSS_ISF_SB_EEEEESI_SJ_SI_SJ_NS1C_6fusion15FusionCallbacksIS1G_NS1K_17LinearCombinationISI_fSI_fLNS_15FloatRoundStyleE2EEESH_S1J_JEEENS4_5SM1004TMEM4LOAD26SM100_TMEM_LOAD_32dp32b16xESZ_NS10_INS11_ILi1ELi4ELi3EEES14_NSS_INS5_IJS15_SF_EEENS5_IJSF_SB_EEEEEEENS4_39AutoVectorizingCopyWithAssumedAlignmentILi128EEENS4_14SM90_TMA_STOREES1Y_S20_S20_EEEvvEEEEvNT_6ParamsE)
        /*09c8*/ 	.short	0x0380
        /*09ca*/ 	.short	0x0800


	//----- nvinfo : EIATTR_SW_WAR
	.align		4
.L_55:
        /*09cc*/ 	.byte	0x04, 0x36
        /*09ce*/ 	.short	(.L_57 - .L_56)
.L_56:
        /*09d0*/ 	.word	0x00000008
.L_57:


//--------------------- .nv.callgraph             --------------------------
	.section	.nv.callgraph,"",@"SHT_CUDA_CALLGRAPH"
	.align	4
	.sectionentsize	8
	.align		4
        /*0000*/ 	.word	0x00000000
	.align		4
        /*0004*/ 	.word	0xffffffff
	.align		4
        /*0008*/ 	.word	index@(_ZN7cutlass13device_kernelINS_4gemm6kernel13GemmUniversalIN4cute5tupleIJiiiiEEENS1_10collective13CollectiveMmaINS1_35MainloopSm100TmaUmmaWarpSpecializedILi12ELi2ELi4ENS5_IJNS4_1CILi1EEESB_SB_EEEEENS5_IJNSA_ILi128EEENSA_ILi16EEENSA_ILi64EEEEEENS_6half_tENS5_IJlSB_lEEESI_SJ_NS4_8TiledMMAINS4_8MMA_AtomIJNS4_20SM100_MMA_F16BF16_SSISI_SI_fLi128ELi16ELNS4_4UMMA5MajorE0ELSO_0ELNSN_7ScaleInE0ELSP_0EEEEEENS4_6LayoutISC_NS5_IJNSA_ILi0EEEST_ST_EEEEENS5_IJNS4_10UnderscoreESW_SW_EEEEENS4_13SM90_TMA_LOADENS4_14ComposedLayoutINS4_7SwizzleILi3ELi4ELi3EEENS4_18smem_ptr_flag_bitsILi16EEENSS_INS5_IJNSA_ILi8EEESG_EEENS5_IJSG_SB_EEEEEEEvNS4_8identityESZ_S19_vS1A_EENS_8epilogue10collective18CollectiveEpilogueINS1C_23Sm100TmaWarpSpecializedILi2ELi1ELi16ELb1ELb0EEEJSH_NS5_IJNSS_ISE_SB_EENSS_ISF_SB_EEEEESI_SJ_SI_SJ_NS1C_6fusion15FusionCallbacksIS1G_NS1K_17LinearCombinationISI_fSI_fLNS_15FloatRoundStyleE2EEESH_S1J_JEEENS4_5SM1004TMEM4LOAD26SM100_TMEM_LOAD_32dp32b16xESZ_NS10_INS11_ILi1ELi4ELi3EEES14_NSS_INS5_IJS15_SF_EEENS5_IJSF_SB_EEEEEEENS4_39AutoVectorizingCopyWithAssumedAlignmentILi128EEENS4_14SM90_TMA_STOREES1Y_S20_S20_EEEvvEEEEvNT_6ParamsE)
	.align		4
        /*000c*/ 	.word	index@(__assertfail)
	.align		4
        /*0010*/ 	.word	0x00000000
	.align		4
        /*0014*/ 	.word	0xfffffffe
	.align		4
        /*0018*/ 	.word	0x00000000
	.align		4
        /*001c*/ 	.word	0xfffffffd
	.align		4
        /*0020*/ 	.word	0x00000000
	.align		4
        /*0024*/ 	.word	0xfffffffc


//--------------------- .nv.constant4             --------------------------
	.section	.nv.constant4,"a",@progbits
	.align	8
	.align		8
.nv.constant4:
        /*0000*/ 	.dword	__assertfail
	.align		8
        /*0008*/ 	.dword	__unnamed_1
	.align		8
        /*0010*/ 	.dword	__unnamed_2
	.align		8
        /*0018*/ 	.dword	_ZN40_INTERNAL_2dc1eb33_4_k_cu_0886be6a_113074cuda3std3__45__cpo5beginE
	.align		8
        /*0020*/ 	.dword	_ZN40_INTERNAL_2dc1eb33_4_k_cu_0886be6a_113074cuda3std3__45__cpo3endE
	.align		8
        /*0028*/ 	.dword	_ZN40_INTERNAL_2dc1eb33_4_k_cu_0886be6a_113074cuda3std3__45__cpo6cbeginE
	.align		8
        /*0030*/ 	.dword	_ZN40_INTERNAL_2dc1eb33_4_k_cu_0886be6a_113074cuda3std3__45__cpo4cendE
	.align		8
        /*0038*/ 	.dword	_ZN40_INTERNAL_2dc1eb33_4_k_cu_0886be6a_113074cuda3std3__442_GLOBAL__N__2dc1eb33_4_k_cu_0886be6a_113076ignoreE
	.align		8
        /*0040*/ 	.dword	_ZN40_INTERNAL_2dc1eb33_4_k_cu_0886be6a_113074cuda3std3__419piecewise_constructE
	.align		8
        /*0048*/ 	.dword	_ZN40_INTERNAL_2dc1eb33_4_k_cu_0886be6a_113074cuda3std3__48in_placeE
	.align		8
        /*0050*/ 	.dword	_ZN40_INTERNAL_2dc1eb33_4_k_cu_0886be6a_113074cuda3std6ranges3__45__cpo4swapE
	.align		8
        /*0058*/ 	.dword	_ZN40_INTERNAL_2dc1eb33_4_k_cu_0886be6a_113074cuda3std6ranges3__45__cpo9iter_moveE
	.align		8
        /*0060*/ 	.dword	_ZN40_INTERNAL_2dc1eb33_4_k_cu_0886be6a_113074cute7productE
	.align		8
        /*0068*/ 	.dword	_ZN40_INTERNAL_2dc1eb33_4_k_cu_0886be6a_113074cute1_E
	.align		8
        /*0070*/ 	.dword	$str$25
	.align		8
        /*0078*/ 	.dword	$str$26
	.align		8
        /*0080*/ 	.dword	$str$27
	.align		8
        /*0088*/ 	.dword	$str$28


//--------------------- .text._ZN7cutlass13device_kernelINS_4gemm6kernel13GemmUniversalIN4cute5tupleIJiiiiEEENS1_10collective13CollectiveMmaINS1_35MainloopSm100TmaUmmaWarpSpecializedILi12ELi2ELi4ENS5_IJNS4_1CILi1EEESB_SB_EEEEENS5_IJNSA_ILi128EEENSA_ILi16EEENSA_ILi64EEEEEENS_6half_tENS5_IJlSB_lEEESI_SJ_NS4_8TiledMMAINS4_8MMA_AtomIJNS4_20SM100_MMA_F16BF16_SSISI_SI_fLi128ELi16ELNS4_4UMMA5MajorE0ELSO_0ELNSN_7ScaleInE0ELSP_0EEEEEENS4_6LayoutISC_NS5_IJNSA_ILi0EEEST_ST_EEEEENS5_IJNS4_10UnderscoreESW_SW_EEEEENS4_13SM90_TMA_LOADENS4_14ComposedLayoutINS4_7SwizzleILi3ELi4ELi3EEENS4_18smem_ptr_flag_bitsILi16EEENSS_INS5_IJNSA_ILi8EEESG_EEENS5_IJSG_SB_EEEEEEEvNS4_8identityESZ_S19_vS1A_EENS_8epilogue10collective18CollectiveEpilogueINS1C_23Sm100TmaWarpSpecializedILi2ELi1ELi16ELb1ELb0EEEJSH_NS5_IJNSS_ISE_SB_EENSS_ISF_SB_EEEEESI_SJ_SI_SJ_NS1C_6fusion15FusionCallbacksIS1G_NS1K_17LinearCombinationISI_fSI_fLNS_15FloatRoundStyleE2EEESH_S1J_JEEENS4_5SM1004TMEM4LOAD26SM100_TMEM_LOAD_32dp32b16xESZ_NS10_INS11_ILi1ELi4ELi3EEES14_NSS_INS5_IJS15_SF_EEENS5_IJSF_SB_EEEEEEENS4_39AutoVectorizingCopyWithAssumedAlignmentILi128EEENS4_14SM90_TMA_STOREES1Y_S20_S20_EEEvvEEEEvNT_6ParamsE --------------------------
	.section	.text._ZN7cutlass13device_kernelINS_4gemm6kernel13GemmUniversalIN4cute5tupleIJiiiiEEENS1_10collective13CollectiveMmaINS1_35MainloopSm100TmaUmmaWarpSpecializedILi12ELi2ELi4ENS5_IJNS4_1CILi1EEESB_SB_EEEEENS5_IJNSA_ILi128EEENSA_ILi16EEENSA_ILi64EEEEEENS_6half_tENS5_IJlSB_lEEESI_SJ_NS4_8TiledMMAINS4_8MMA_AtomIJNS4_20SM100_MMA_F16BF16_SSISI_SI_fLi128ELi16ELNS4_4UMMA5MajorE0ELSO_0ELNSN_7ScaleInE0ELSP_0EEEEEENS4_6LayoutISC_NS5_IJNSA_ILi0EEEST_ST_EEEEENS5_IJNS4_10UnderscoreESW_SW_EEEEENS4_13SM90_TMA_LOADENS4_14ComposedLayoutINS4_7SwizzleILi3ELi4ELi3EEENS4_18smem_ptr_flag_bitsILi16EEENSS_INS5_IJNSA_ILi8EEESG_EEENS5_IJSG_SB_EEEEEEEvNS4_8identityESZ_S19_vS1A_EENS_8epilogue10collective18CollectiveEpilogueINS1C_23Sm100TmaWarpSpecializedILi2ELi1ELi16ELb1ELb0EEEJSH_NS5_IJNSS_ISE_SB_EENSS_ISF_SB_EEEEESI_SJ_SI_SJ_NS1C_6fusion15FusionCallbacksIS1G_NS1K_17LinearCombinationISI_fSI_fLNS_15FloatRoundStyleE2EEESH_S1J_JEEENS4_5SM1004TMEM4LOAD26SM100_TMEM_LOAD_32dp32b16xESZ_NS10_INS11_ILi1ELi4ELi3EEES14_NSS_INS5_IJS15_SF_EEENS5_IJSF_SB_EEEEEEENS4_39AutoVectorizingCopyWithAssumedAlignmentILi128EEENS4_14SM90_TMA_STOREES1Y_S20_S20_EEEvvEEEEvNT_6ParamsE,"ax",@progbits
	.align	128
.text._ZN7cutlass13device_kernelINS_4gemm6kernel13GemmUniversalIN4cute5tupleIJiiiiEEENS1_10collective13CollectiveMmaINS1_35MainloopSm100TmaUmmaWarpSpecializedILi12ELi2ELi4ENS5_IJNS4_1CILi1EEESB_SB_EEEEENS5_IJNSA_ILi128EEENSA_ILi16EEENSA_ILi64EEEEEENS_6half_tENS5_IJlSB_lEEESI_SJ_NS4_8TiledMMAINS4_8MMA_AtomIJNS4_20SM100_MMA_F16BF16_SSISI_SI_fLi128ELi16ELNS4_4UMMA5MajorE0ELSO_0ELNSN_7ScaleInE0ELSP_0EEEEEENS4_6LayoutISC_NS5_IJNSA_ILi0EEEST_ST_EEEEENS5_IJNS4_10UnderscoreESW_SW_EEEEENS4_13SM90_TMA_LOADENS4_14ComposedLayoutINS4_7SwizzleILi3ELi4ELi3EEENS4_18smem_ptr_flag_bitsILi16EEENSS_INS5_IJNSA_ILi8EEESG_EEENS5_IJSG_SB_EEEEEEEvNS4_8identityESZ_S19_vS1A_EENS_8epilogue10collective18CollectiveEpilogueINS1C_23Sm100TmaWarpSpecializedILi2ELi1ELi16ELb1ELb0EEEJSH_NS5_IJNSS_ISE_SB_EENSS_ISF_SB_EEEEESI_SJ_SI_SJ_NS1C_6fusion15FusionCallbacksIS1G_NS1K_17LinearCombinationISI_fSI_fLNS_15FloatRoundStyleE2EEESH_S1J_JEEENS4_5SM1004TMEM4LOAD26SM100_TMEM_LOAD_32dp32b16xESZ_NS10_INS11_ILi1ELi4ELi3EEES14_NSS_INS5_IJS15_SF_EEENS5_IJSF_SB_EEEEEEENS4_39AutoVectorizingCopyWithAssumedAlignmentILi128EEENS4_14SM90_TMA_STOREES1Y_S20_S20_EEEvvEEEEvNT_6ParamsE:
        .type           _ZN7cutlass13device_kernelINS_4gemm6kernel13GemmUniversalIN4cute5tupleIJiiiiEEENS1_10collective13CollectiveMmaINS1_35MainloopSm100TmaUmmaWarpSpecializedILi12ELi2ELi4ENS5_IJNS4_1CILi1EEESB_SB_EEEEENS5_IJNSA_ILi128EEENSA_ILi16EEENSA_ILi64EEEEEENS_6half_tENS5_IJlSB_lEEESI_SJ_NS4_8TiledMMAINS4_8MMA_AtomIJNS4_20SM100_MMA_F16BF16_SSISI_SI_fLi128ELi16ELNS4_4UMMA5MajorE0ELSO_0ELNSN_7ScaleInE0ELSP_0EEEEEENS4_6LayoutISC_NS5_IJNSA_ILi0EEEST_ST_EEEEENS5_IJNS4_10UnderscoreESW_SW_EEEEENS4_13SM90_TMA_LOADENS4_14ComposedLayoutINS4_7SwizzleILi3ELi4ELi3EEENS4_18smem_ptr_flag_bitsILi16EEENSS_INS5_IJNSA_ILi8EEESG_EEENS5_IJSG_SB_EEEEEEEvNS4_8identityESZ_S19_vS1A_EENS_8epilogue10collective18CollectiveEpilogueINS1C_23Sm100TmaWarpSpecializedILi2ELi1ELi16ELb1ELb0EEEJSH_NS5_IJNSS_ISE_SB_EENSS_ISF_SB_EEEEESI_SJ_SI_SJ_NS1C_6fusion15FusionCallbacksIS1G_NS1K_17LinearCombinationISI_fSI_fLNS_15FloatRoundStyleE2EEESH_S1J_JEEENS4_5SM1004TMEM4LOAD26SM100_TMEM_LOAD_32dp32b16xESZ_NS10_INS11_ILi1ELi4ELi3EEES14_NSS_INS5_IJS15_SF_EEENS5_IJSF_SB_EEEEEEENS4_39AutoVectorizingCopyWithAssumedAlignmentILi128EEENS4_14SM90_TMA_STOREES1Y_S20_S20_EEEvvEEEEvNT_6ParamsE,@function
        .size           _ZN7cutlass13device_kernelINS_4gemm6kernel13GemmUniversalIN4cute5tupleIJiiiiEEENS1_10collective13CollectiveMmaINS1_35MainloopSm100TmaUmmaWarpSpecializedILi12ELi2ELi4ENS5_IJNS4_1CILi1EEESB_SB_EEEEENS5_IJNSA_ILi128EEENSA_ILi16EEENSA_ILi64EEEEEENS_6half_tENS5_IJlSB_lEEESI_SJ_NS4_8TiledMMAINS4_8MMA_AtomIJNS4_20SM100_MMA_F16BF16_SSISI_SI_fLi128ELi16ELNS4_4UMMA5MajorE0ELSO_0ELNSN_7ScaleInE0ELSP_0EEEEEENS4_6LayoutISC_NS5_IJNSA_ILi0EEEST_ST_EEEEENS5_IJNS4_10UnderscoreESW_SW_EEEEENS4_13SM90_TMA_LOADENS4_14ComposedLayoutINS4_7SwizzleILi3ELi4ELi3EEENS4_18smem_ptr_flag_bitsILi16EEENSS_INS5_IJNSA_ILi8EEESG_EEENS5_IJSG_SB_EEEEEEEvNS4_8identityESZ_S19_vS1A_EENS_8epilogue10collective18CollectiveEpilogueINS1C_23Sm100TmaWarpSpecializedILi2ELi1ELi16ELb1ELb0EEEJSH_NS5_IJNSS_ISE_SB_EENSS_ISF_SB_EEEEESI_SJ_SI_SJ_NS1C_6fusion15FusionCallbacksIS1G_NS1K_17LinearCombinationISI_fSI_fLNS_15FloatRoundStyleE2EEESH_S1J_JEEENS4_5SM1004TMEM4LOAD26SM100_TMEM_LOAD_32dp32b16xESZ_NS10_INS11_ILi1ELi4ELi3EEES14_NSS_INS5_IJS15_SF_EEENS5_IJSF_SB_EEEEEEENS4_39AutoVectorizingCopyWithAssumedAlignmentILi128EEENS4_14SM90_TMA_STOREES1Y_S20_S20_EEEvvEEEEvNT_6ParamsE,(.L_x_162 - _ZN7cutlass13device_kernelINS_4gemm6kernel13GemmUniversalIN4cute5tupleIJiiiiEEENS1_10collective13CollectiveMmaINS1_35MainloopSm100TmaUmmaWarpSpecializedILi12ELi2ELi4ENS5_IJNS4_1CILi1EEESB_SB_EEEEENS5_IJNSA_ILi128EEENSA_ILi16EEENSA_ILi64EEEEEENS_6half_tENS5_IJlSB_lEEESI_SJ_NS4_8TiledMMAINS4_8MMA_AtomIJNS4_20SM100_MMA_F16BF16_SSISI_SI_fLi128ELi16ELNS4_4UMMA5MajorE0ELSO_0ELNSN_7ScaleInE0ELSP_0EEEEEENS4_6LayoutISC_NS5_IJNSA_ILi0EEEST_ST_EEEEENS5_IJNS4_10UnderscoreESW_SW_EEEEENS4_13SM90_TMA_LOADENS4_14ComposedLayoutINS4_7SwizzleILi3ELi4ELi3EEENS4_18smem_ptr_flag_bitsILi16EEENSS_INS5_IJNSA_ILi8EEESG_EEENS5_IJSG_SB_EEEEEEEvNS4_8identityESZ_S19_vS1A_EENS_8epilogue10collective18CollectiveEpilogueINS1C_23Sm100TmaWarpSpecializedILi2ELi1ELi16ELb1ELb0EEEJSH_NS5_IJNSS_ISE_SB_EENSS_ISF_SB_EEEEESI_SJ_SI_SJ_NS1C_6fusion15FusionCallbacksIS1G_NS1K_17LinearCombinationISI_fSI_fLNS_15FloatRoundStyleE2EEESH_S1J_JEEENS4_5SM1004TMEM4LOAD26SM100_TMEM_LOAD_32dp32b16xESZ_NS10_INS11_ILi1ELi4ELi3EEES14_NSS_INS5_IJS15_SF_EEENS5_IJSF_SB_EEEEEEENS4_39AutoVectorizingCopyWithAssumedAlignmentILi128EEENS4_14SM90_TMA_STOREES1Y_S20_S20_EEEvvEEEEvNT_6ParamsE)
        .other          _ZN7cutlass13device_kernelINS_4gemm6kernel13GemmUniversalIN4cute5tupleIJiiiiEEENS1_10collective13CollectiveMmaINS1_35MainloopSm100TmaUmmaWarpSpecializedILi12ELi2ELi4ENS5_IJNS4_1CILi1EEESB_SB_EEEEENS5_IJNSA_ILi128EEENSA_ILi16EEENSA_ILi64EEEEEENS_6half_tENS5_IJlSB_lEEESI_SJ_NS4_8TiledMMAINS4_8MMA_AtomIJNS4_20SM100_MMA_F16BF16_SSISI_SI_fLi128ELi16ELNS4_4UMMA5MajorE0ELSO_0ELNSN_7ScaleInE0ELSP_0EEEEEENS4_6LayoutISC_NS5_IJNSA_ILi0EEEST_ST_EEEEENS5_IJNS4_10UnderscoreESW_SW_EEEEENS4_13SM90_TMA_LOADENS4_14ComposedLayoutINS4_7SwizzleILi3ELi4ELi3EEENS4_18smem_ptr_flag_bitsILi16EEENSS_INS5_IJNSA_ILi8EEESG_EEENS5_IJSG_SB_EEEEEEEvNS4_8identityESZ_S19_vS1A_EENS_8epilogue10collective18CollectiveEpilogueINS1C_23Sm100TmaWarpSpecializedILi2ELi1ELi16ELb1ELb0EEEJSH_NS5_IJNSS_ISE_SB_EENSS_ISF_SB_EEEEESI_SJ_SI_SJ_NS1C_6fusion15FusionCallbacksIS1G_NS1K_17LinearCombinationISI_fSI_fLNS_15FloatRoundStyleE2EEESH_S1J_JEEENS4_5SM1004TMEM4LOAD26SM100_TMEM_LOAD_32dp32b16xESZ_NS10_INS11_ILi1ELi4ELi3EEES14_NSS_INS5_IJS15_SF_EEENS5_IJSF_SB_EEEEEEENS4_39AutoVectorizingCopyWithAssumedAlignmentILi128EEENS4_14SM90_TMA_STOREES1Y_S20_S20_EEEvvEEEEvNT_6ParamsE,@"STO_CUDA_ENTRY STV_DEFAULT"
_ZN7cutlass13device_kernelINS_4gemm6kernel13GemmUniversalIN4cute5tupleIJiiiiEEENS1_10collective13CollectiveMmaINS1_35MainloopSm100TmaUmmaWarpSpecializedILi12ELi2ELi4ENS5_IJNS4_1CILi1EEESB_SB_EEEEENS5_IJNSA_ILi128EEENSA_ILi16EEENSA_ILi64EEEEEENS_6half_tENS5_IJlSB_lEEESI_SJ_NS4_8TiledMMAINS4_8MMA_AtomIJNS4_20SM100_MMA_F16BF16_SSISI_SI_fLi128ELi16ELNS4_4UMMA5MajorE0ELSO_0ELNSN_7ScaleInE0ELSP_0EEEEEENS4_6LayoutISC_NS5_IJNSA_ILi0EEEST_ST_EEEEENS5_IJNS4_10UnderscoreESW_SW_EEEEENS4_13SM90_TMA_LOADENS4_14ComposedLayoutINS4_7SwizzleILi3ELi4ELi3EEENS4_18smem_ptr_flag_bitsILi16EEENSS_INS5_IJNSA_ILi8EEESG_EEENS5_IJSG_SB_EEEEEEEvNS4_8identityESZ_S19_vS1A_EENS_8epilogue10collective18CollectiveEpilogueINS1C_23Sm100TmaWarpSpecializedILi2ELi1ELi16ELb1ELb0EEEJSH_NS5_IJNSS_ISE_SB_EENSS_ISF_SB_EEEEESI_SJ_SI_SJ_NS1C_6fusion15FusionCallbacksIS1G_NS1K_17LinearCombinationISI_fSI_fLNS_15FloatRoundStyleE2EEESH_S1J_JEEENS4_5SM1004TMEM4LOAD26SM100_TMEM_LOAD_32dp32b16xESZ_NS10_INS11_ILi1ELi4ELi3EEES14_NSS_INS5_IJS15_SF_EEENS5_IJSF_SB_EEEEEEENS4_39AutoVectorizingCopyWithAssumedAlignmentILi128EEENS4_14SM90_TMA_STOREES1Y_S20_S20_EEEvvEEEEvNT_6ParamsE:
[----:B------:R-:W1:Y:S01]  /*0000*/  LDC R1, c[0x0][0x37c] ;  /* 0x0000df00ff017b82 */ /* 0x000e620000000800 */
[----:B------:R-:W2:Y:S01]  /*0010*/  S2R R87, SR_TID.X ;  /* 0x0000000000577919 */ /* 0x000ea20000002100 */
[----:B------:R-:W3:Y:S01]  /*0020*/  LDCU.64 UR4, c[0x0][0x890] ;  /* 0x00011200ff0477ac */ /* 0x000ee20008000a00 */
[----:B------:R-:W-:Y:S02]  /*0030*/  PRMT R70, RZ, 0x7610, R70 ;  /* 0x00007610ff467816 */ /* 0x000fe40000000046 */
[----:B------:R-:W-:Y:S01]  /*0040*/  ELECT P5, URZ, PT ;  /* 0x0000000000ff782f */ /* 0x000fe200038a0000 */
[----:B------:R-:W4:Y:S01]  /*0050*/  LDCU.64 UR40, c[0x0][0x358] ;  /* 0x00006b00ff2877ac */ /* 0x000f220008000a00 */
[----:B---3--:R-:W-:-:S04]  /*0060*/  UISETP.NE.U32.AND UP0, UPT, UR4, URZ, UPT ;  /* 0x000000ff0400728c */ /* 0x008fc8000bf05070 */
[----:B------:R-:W-:Y:S01]  /*0070*/  UISETP.NE.AND.EX UP0, UPT, UR5, URZ, UPT, UP0 ;  /* 0x000000ff0500728c */ /* 0x000fe2000bf05300 */
[----:B--2---:R-:W-:-:S05]  /*0080*/  SHF.R.U32.HI R74, RZ, 0x5, R87 ;  /* 0x00000005ff4a7819 */ /* 0x004fca0000011657 */
[----:B------:R-:W2:Y:S02]  /*0090*/  SHFL.IDX PT, R0, R74, RZ, 0x1f ;  /* 0x00001fff4a007589 */ /* 0x000ea400000e0000 */
[----:B--2---:R-:W-:Y:S01]  /*00a0*/  R2UR UR8, R0 ;  /* 0x00000000000872ca */ /* 0x004fe200000e0000 */
[----:B-1--4-:R-:W-:-:S14]  /*00b0*/  BRA.U UP0, `(.L_x_0) ;  /* 0x00000001002c7547 */ /* 0x012fdc000b800000 */
[----:B------:R-:W1:Y:S02]  /*00c0*/  LDCU.64 UR6, c[0x0][0x888] ;  /* 0x00011100ff0677ac */ /* 0x000e640008000a00 */
[----:B-1----:R-:W-:-:S04]  /*00d0*/  UISETP.NE.U32.AND UP0, UPT, UR6, URZ, UPT ;  /* 0x000000ff0600728c */ /* 0x002fc8000bf05070 */
[----:B------:R-:W-:-:S09]  /*00e0*/  UISETP.NE.AND.EX UP0, UPT, UR7, URZ, UPT, UP0 ;  /* 0x000000ff0700728c */ /* 0x000fd2000bf05300 */
[----:B------:R-:W-:Y:S05]  /*00f0*/  BRA.U !UP0, `(.L_x_1) ;  /* 0x0000000108107547 */ /* 0x000fea000b800000 */
[----:B------:R-:W1:Y:S02]  /*0100*/  LDC.64 R2, c[0x0][0x888] ;  /* 0x00022200ff027b82 */ /* 0x000e640000000a00 */
[----:B-1----:R1:W5:Y:S01]  /*0110*/  LDG.E R35, desc[UR40][R2.64] ;  /* 0x0000002802237981 */ /* 0x002362000c1e1900 */
[----:B------:R-:W-:Y:S01]  /*0120*/  HFMA2 R70, -RZ, RZ, 0, 5.9604644775390625e-08 ;  /* 0x00000001ff467431 */ /* 0x000fe200000001ff */
[----:B------:R-:W-:Y:S05]  /*0130*/  BRA `(.L_x_0) ;  /* 0x00000000000c7947 */ /* 0x000fea0003800000 */
.L_x_1:
[----:B------:R-:W1:Y:S01]  /*0140*/  LDCU UR6, c[0x0][0x880] ;  /* 0x00011000ff0677ac */ /* 0x000e620008000800 */
[----:B------:R-:W-:Y:S01]  /*0150*/  HFMA2 R70, -RZ, RZ, 0, 5.9604644775390625e-08 ;  /* 0x00000001ff467431 */ /* 0x000fe200000001ff */
[----:B-1----:R-:W-:-:S07]  /*0160*/  MOV R35, UR6 ;  /* 0x0000000600237c02 */ /* 0x002fce0008000f00 */
.L_x_0:
[----:B------:R-:W2:Y:S02]  /*0170*/  LDCU.64 UR6, c[0x0][0x8b0] ;  /* 0x00011600ff0677ac */ /* 0x000ea40008000a00 */
[----:B--2---:R-:W-:-:S04]  /*0180*/  UISETP.NE.U32.AND UP0, UPT, UR6, URZ, UPT ;  /* 0x000000ff0600728c */ /* 0x004fc8000bf05070 */
[----:B------:R-:W-:-:S09]  /*0190*/  UISETP.NE.AND.EX UP0, UPT, UR7, URZ, UPT, UP0 ;  /* 0x000000ff0700728c */ /* 0x000fd2000bf05300 */
[----:B------:R-:W-:Y:S05]  /*01a0*/  BRA.U UP0, `(.L_x_2) ;  /* 0x0000000100247547 */ /* 0x000fea000b800000 */
[----:B------:R-:W2:Y:S02]  /*01b0*/  LDCU.64 UR6, c[0x0][0x8a8] ;  /* 0x00011500ff0677ac */ /* 0x000ea40008000a00 */
[----:B--2---:R-:W-:-:S04]  /*01c0*/  UISETP.NE.U32.AND UP0, UPT, UR6, URZ, UPT ;  /* 0x000000ff0600728c */ /* 0x004fc8000bf05070 */
[----:B------:R-:W-:-:S09]  /*01d0*/  UISETP.NE.AND.EX UP0, UPT, UR7, URZ, UPT, UP0 ;  /* 0x000000ff0700728c */ /* 0x000fd2000bf05300 */
[----:B------:R-:W-:Y:S05]  /*01e0*/  BRA.U !UP0, `(.L_x_3) ;  /* 0x00000001080c7547 */ /* 0x000fea000b800000 */
[----:B------:R-:W2:Y:S02]  /*01f0*/  LDC.64 R32, c[0x0][0x8a8] ;  /* 0x00022a00ff207b82 */ /* 0x000ea40000000a00 */
[----:B--2---:R2:W5:Y:S01]  /*0200*/  LDG.E R32, desc[UR40][R32.64] ;  /* 0x0000002820207981 */ /* 0x004562000c1e1900 */
[----:B------:R-:W-:Y:S05]  /*0210*/  BRA `(.L_x_2) ;  /* 0x0000000000087947 */ /* 0x000fea0003800000 */
.L_x_3:
[----:B------:R-:W2:Y:S02]  /*0220*/  LDCU UR6, c[0x0][0x8a0] ;  /* 0x00011400ff0677ac */ /* 0x000ea40008000800 */
[----:B--2---:R-:W-:Y:S02]  /*0230*/  MOV R32, UR6 ;  /* 0x0000000600207c02 */ /* 0x004fe40008000f00 */
.L_x_2:
[----:B------:R-:W-:Y:S01]  /*0240*/  IMAD.U32 R0, RZ, RZ, UR8 ;  /* 0x00000008ff007e24 */ /* 0x000fe2000f8e00ff */
[----:B------:R-:W-:Y:S04]  /*0250*/  BSSY.RECONVERGENT B0, `(.L_x_4) ;  /* 0x000000c000007945 */ /* 0x000fe80003800200 */
[C---:B------:R-:W-:Y:S02]  /*0260*/  ISETP.NE.OR P1, PT, R0.reuse, 0x1, !P5 ;  /* 0x000000010000780c */ /* 0x040fe40006f25670 */
[----:B------:R-:W-:-:S11]  /*0270*/  ISETP.NE.OR P0, PT, R0, 0x3, !P5 ;  /* 0x000000030000780c */ /* 0x000fd60006f05670 */
[----:B------:R-:W-:Y:S05]  /*0280*/  @P1 BRA `(.L_x_5) ;  /* 0x0000000000201947 */ /* 0x000fea0003800000 */
[----:B------:R-:W3:Y:S02]  /*0290*/  LDCU.64 UR6, c[0x0][0x348] ;  /* 0x00006900ff0677ac */ /* 0x000ee40008000a00 */
[----:B---3--:R-:W-:Y:S02]  /*02a0*/  UIADD3 UR10, UP1, UPT, UR6, 0x80, URZ ;  /* 0x00000080060a7890 */ /* 0x008fe4000ff3e0ff */
[----:B------:R-:W-:Y:S02]  /*02b0*/  UIADD3 UR6, UP0, UPT, UR6, 0x180, URZ ;  /* 0x0000018006067890 */ /* 0x000fe4000ff1e0ff */
[----:B------:R-:W-:Y:S02]  /*02c0*/  UIADD3.X UR11, UPT, UPT, URZ, UR7, URZ, UP1, !UPT ;  /* 0x00000007ff0b7290 */ /* 0x000fe40008ffe4ff */
[----:B------:R-:W-:-:S07]  /*02d0*/  UIADD3.X UR7, UPT, UPT, URZ, UR7, URZ, UP0, !UPT ;  /* 0x00000007ff077290 */ /* 0x000fce00087fe4ff */
[----:B------:R3:W-:Y:S02]  /*02e0*/  UTMACCTL.PF [UR10] ;  /* 0x000000000a0079b9 */ /* 0x0007e40008040000 */
[----:B------:R3:W-:Y:S02]  /*02f0*/  UTMACCTL.PF [UR6] ;  /* 0x00000000060079b9 */ /* 0x0007e40008040000 */
[----:B---3--:R-:W-:Y:S01]  /*0300*/  NOP ;  /* 0x0000000000007918 */ /* 0x008fe20000000000 */
.L_x_5:
[----:B------:R-:W-:Y:S05]  /*0310*/  BSYNC.RECONVERGENT B0 ;  /* 0x0000000000007941 */ /* 0x000fea0003800200 */
.L_x_4:
[----:B------:R-:W-:Y:S04]  /*0320*/  BSSY.RECONVERGENT B0, `(.L_x_6) ;  /* 0x000000a000007945 */ /* 0x000fe80003800200 */
        /* <DEDUP_REMOVED lines=9> */
.L_x_7:
[----:B------:R-:W-:Y:S05]  /*03c0*/  BSYNC.RECONVERGENT B0 ;  /* 0x0000000000007941 */ /* 0x000fea0003800200 */
.L_x_6:
[----:B------:R-:W3:Y:S01]  /*03d0*/  LDCU.64 UR6, c[0x0][0x888] ;  /* 0x00011100ff0677ac */ /* 0x000ee20008000a00 */
[----:B------:R-:W-:Y:S02]  /*03e0*/  UISETP.EQ.U32.AND UP1, UPT, UR4, URZ, UPT ;  /* 0x000000ff0400728c */ /* 0x000fe4000bf22070 */
[----:B------:R-:W-:Y:S02]  /*03f0*/  UPLOP3.LUT UP2, UPT, UPT, UPT, UPT, 0x80, 0x8 ;  /* 0x000000000008789c */ /* 0x000fe40003f4f070 */
[----:B---3--:R-:W-:-:S04]  /*0400*/  UISETP.NE.U32.AND UP0, UPT, UR6, URZ, UPT ;  /* 0x000000ff0600728c */ /* 0x008fc8000bf05070 */
[----:B------:R-:W-:-:S04]  /*0410*/  UISETP.NE.AND.EX UP0, UPT, UR7, URZ, UPT, UP0 ;  /* 0x000000ff0700728c */ /* 0x000fc8000bf05300 */
[----:B------:R-:W-:-:S04]  /*0420*/  UISETP.EQ.OR.EX UP3, UPT, UR5, URZ, !UP0, UP1 ;  /* 0x000000ff0500728c */ /* 0x000fc8000c762710 */
[----:B------:R-:W-:-:S05]  /*0430*/  UP2UR UR45, UPR, URZ, 0x8 ;  /* 0x00000008ff2d7883 */ /* 0x000fca0008000000 */
[----:B------:R-:W-:Y:S07]  /*0440*/  BRA.U !UP3, `(.L_x_8) ;  /* 0x000000010b207547 */ /* 0x000fee000b800000 */
[----:B------:R-:W-:Y:S01]  /*0450*/  UISETP.NE.U32.AND UP2, UPT, UR4, URZ, UPT ;  /* 0x000000ff0400728c */ /* 0x000fe2000bf45070 */
[----:B-----5:R-:W-:Y:S01]  /*0460*/  FSETP.NEU.AND P0, PT, R35, RZ, PT ;  /* 0x000000ff2300720b */ /* 0x020fe20003f0d000 */
[----:B------:R-:W-:Y:S02]  /*0470*/  USEL UR4, URZ, 0xffffffff, UP0 ;  /* 0xffffffffff047887 */ /* 0x000fe40008000000 */
[----:B------:R-:W-:-:S10]  /*0480*/  UISETP.NE.AND.EX UP2, UPT, UR5, URZ, UPT, UP2 ;  /* 0x000000ff0500728c */ /* 0x000fd4000bf45320 */
[----:B------:R-:W-:Y:S01]  /*0490*/  VOTEU.ANY UP1, P0 ;  /* 0x0000000000ff7886 */ /* 0x000fe20000020100 */
[----:B------:R-:W-:-:S04]  /*04a0*/  @!UP2 USEL UR4, URZ, 0xffffffff, UP1 ;  /* 0xffffffffff04a887 */ /* 0x000fc80008800000 */
[----:B------:R-:W-:-:S04]  /*04b0*/  ULOP3.LUT UR4, UR4, 0x1, URZ, 0xc0, !UPT ;  /* 0x0000000104047892 */ /* 0x000fc8000f8ec0ff */
[----:B------:R-:W-:-:S11]  /*04c0*/  UISETP.NE.U32.AND UP2, UPT, UR4, 0x1, UPT ;  /* 0x000000010400788c */ /* 0x000fd6000bf45070 */
.L_x_8:
[----:B-1----:R-:W1:Y:S01]  /*04d0*/  SHFL.IDX PT, R2, R74, RZ, 0x1f ;  /* 0x00001fff4a027589 */ /* 0x002e6200000e0000 */
[----:B------:R-:W-:-:S04]  /*04e0*/  UISETP.NE.AND UP1, UPT, UR8, 0x2, UPT ;  /* 0x000000020800788c */ /* 0x000fc8000bf25270 */
[----:B------:R-:W-:Y:S01]  /*04f0*/  USEL UR6, URZ, 0x1, UP1 ;  /* 0x00000001ff067887 */ /* 0x000fe20008800000 */
[----:B-1----:R-:W-:-:S13]  /*0500*/  ISETP.NE.AND P0, PT, R2, RZ, PT ;  /* 0x000000ff0200720c */ /* 0x002fda0003f05270 */
[----:B------:R-:W-:Y:S05]  /*0510*/  @P0 BRA `(.L_x_9) ;  /* 0x0000000000940947 */ /* 0x000fea0003800000 */
[----:B------:R-:W-:Y:S01]  /*0520*/  ELECT P0, URZ, PT ;  /* 0x0000000000ff782f */ /* 0x000fe20003800000 */
[----:B------:R-:W-:-:S12]  /*0530*/  BSSY.RECONVERGENT B0, `(.L_x_9) ;  /* 0x0000023000007945 */ /* 0x000fd80003800200 */
[----:B------:R-:W-:Y:S05]  /*0540*/  @!P0 BRA `(.L_x_10) ;  /* 0x0000000000848947 */ /* 0x000fea0003800000 */
[----:B------:R-:W1:Y:S01]  /*0550*/  S2UR UR5, SR_CgaCtaId ;  /* 0x00000000000579c3 */ /* 0x000e620000008800 */
[----:B------:R-:W-:Y:S01]  /*0560*/  UMOV UR7, 0x400 ;  /* 0x0000040000077882 */ /* 0x000fe20000000000 */
[----:B------:R-:W-:Y:S02]  /*0570*/  UMOV UR4, 0x1 ;  /* 0x0000000100047882 */ /* 0x000fe40000000000 */
[----:B------:R-:W-:-:S04]  /*0580*/  UIADD3 UR10, UPT, UPT, -UR4, 0x100000, URZ ;  /* 0x00100000040a7890 */ /* 0x000fc8000fffe1ff */
[----:B------:R-:W-:Y:S02]  /*0590*/  USHF.L.U32 UR11, UR10, 0xb, URZ ;  /* 0x0000000b0a0b7899 */ /* 0x000fe400080006ff */
[----:B------:R-:W-:Y:S02]  /*05a0*/  USHF.L.U32 UR10, UR10, 0x1, URZ ;  /* 0x000000010a0a7899 */ /* 0x000fe400080006ff */
[----:B-1----:R-:W-:Y:S01]  /*05b0*/  ULEA UR5, UR5, UR7, 0x18 ;  /* 0x0000000705057291 */ /* 0x002fe2000f8ec0ff */
[----:B------:R-:W1:Y:S11]  /*05c0*/  FENCE.VIEW.ASYNC.S ;  /* 0x00000000000073c6 */ /* 0x000e760000000000 */
[----:B-1----:R1:W3:Y:S01]  /*05d0*/  SYNCS.EXCH.64 URZ, [UR5], UR10 ;  /* 0x0000000a05ff75b2 */ /* 0x0022e20008000100 */
[----:B------:R1:W4:Y:S01]  /*05e0*/  SYNCS.EXCH.64 URZ, [UR5+0x60], UR10 ;  /* 0x0000600a05ff75b2 */ /* 0x0003220008000100 */
[----:B------:R1:W1:Y:S01]  /*05f0*/  SYNCS.EXCH.64 URZ, [UR5+0x8], UR10 ;  /* 0x0000080a05ff75b2 */ /* 0x0002620008000100 */
        /* <DEDUP_REMOVED lines=21> */
[----:B---3--:R-:W-:Y:S01]  /*0750*/  NOP ;  /* 0x0000000000007918 */ /* 0x008fe20000000000 */
.L_x_10:
[----:B-1----:R-:W-:Y:S05]  /*0760*/  BSYNC.RECONVERGENT B0 ;  /* 0x0000000000007941 */ /* 0x002fea0003800200 */
.L_x_9:
[----:B------:R-:W1:Y:S01]  /*0770*/  SHFL.IDX PT, R2, R74, RZ, 0x1f ;  /* 0x00001fff4a027589 */ /* 0x000e6200000e0000 */
[----:B------:R-:W-:Y:S01]  /*0780*/  NOP ;  /* 0x0000000000007918 */ /* 0x000fe20000000000 */
[----:B-1----:R-:W-:-:S13]  /*0790*/  ISETP.NE.AND P0, PT, R2, 0x1, PT ;  /* 0x000000010200780c */ /* 0x002fda0003f05270 */
[----:B------:R-:W-:Y:S05]  /*07a0*/  @P0 BRA `(.L_x_11) ;  /* 0x0000000000480947 */ /* 0x000fea0003800000 */
[----:B------:R-:W1:Y:S01]  /*07b0*/  S2UR UR7, SR_CgaCtaId ;  /* 0x00000000000779c3 */ /* 0x000e620000008800 */
[----:B------:R-:W-:Y:S01]  /*07c0*/  UMOV UR9, 0x400 ;  /* 0x0000040000097882 */ /* 0x000fe20000000000 */
[----:B------:R-:W-:Y:S01]  /*07d0*/  UMOV UR5, 0x20 ;  /* 0x0000002000057882 */ /* 0x000fe20000000000 */
[----:B------:R-:W-:Y:S01]  /*07e0*/  UMOV UR4, 0x80 ;  /* 0x0000008000047882 */ /* 0x000fe20000000000 */
[----:B------:R-:W-:-:S04]  /*07f0*/  UIADD3 UR10, UPT, UPT, -UR5, 0x100000, URZ ;  /* 0x00100000050a7890 */ /* 0x000fc8000fffe1ff */
[----:B------:R-:W-:Y:S02]  /*0800*/  USHF.L.U32 UR11, UR10, 0xb, URZ ;  /* 0x0000000b0a0b7899 */ /* 0x000fe400080006ff */
[----:B------:R-:W-:Y:S02]  /*0810*/  USHF.L.U32 UR10, UR10, 0x1, URZ ;  /* 0x000000010a0a7899 */ /* 0x000fe400080006ff */
[----:B------:R-:W-:-:S04]  /*0820*/  UIADD3 UR4, UPT, UPT, -UR4, 0x100000, URZ ;  /* 0x0010000004047890 */ /* 0x000fc8000fffe1ff */
[----:B------:R-:W-:Y:S02]  /*0830*/  USHF.L.U32 UR5, UR4, 0xb, URZ ;  /* 0x0000000b04057899 */ /* 0x000fe400080006ff */
[----:B------:R-:W-:Y:S01]  /*0840*/  USHF.L.U32 UR4, UR4, 0x1, URZ ;  /* 0x0000000104047899 */ /* 0x000fe200080006ff */
[----:B------:R-:W-:Y:S01]  /*0850*/  ELECT P0, URZ, PT ;  /* 0x0000000000ff782f */ /* 0x000fe20003800000 */
[----:B-1----:R-:W-:Y:S01]  /*0860*/  ULEA UR7, UR7, UR9, 0x18 ;  /* 0x0000000907077291 */ /* 0x002fe2000f8ec0ff */
[----:B------:R-:W1:Y:S11]  /*0870*/  FENCE.VIEW.ASYNC.S ;  /* 0x00000000000073c6 */ /* 0x000e760000000000 */
[----:B-1----:R1:W3:Y:S01]  /*0880*/  SYNCS.EXCH.64 URZ, [UR7+0xc0], UR10 ;  /* 0x0000c00a07ff75b2 */ /* 0x0022e20008000100 */
[----:B------:R1:W1:Y:S01]  /*0890*/  SYNCS.EXCH.64 URZ, [UR7+0xd0], UR4 ;  /* 0x0000d00407ff75b2 */ /* 0x0002620008000100 */
[----:B------:R1:W1:Y:S01]  /*08a0*/  SYNCS.EXCH.64 URZ, [UR7+0xc8], UR10 ;  /* 0x0000c80a07ff75b2 */ /* 0x0002620008000100 */
[----:B------:R1:W1:Y:S01]  /*08b0*/  SYNCS.EXCH.64 URZ, [UR7+0xd8], UR4 ;  /* 0x0000d80407ff75b2 */ /* 0x0002620008000100 */
[----:B------:R-:W-:Y:S01]  /*08c0*/  NOP ;  /* 0x0000000000007918 */ /* 0x000fe20000000000 */
.L_x_11:
[----:B------:R-:W2:Y:S01]  /*08d0*/  SHFL.IDX PT, R2, R74, RZ, 0x1f ;  /* 0x00001fff4a027589 */ /* 0x000ea200000e0000 */
[----:B------:R-:W-:Y:S01]  /*08e0*/  NOP ;  /* 0x0000000000007918 */ /* 0x000fe20000000000 */
[----:B--2---:R-:W-:-:S13]  /*08f0*/  ISETP.NE.AND P0, PT, R2, 0x3, PT ;  /* 0x000000030200780c */ /* 0x004fda0003f05270 */
[----:B------:R-:W-:Y:S05]  /*0900*/  @P0 BRA `(.L_x_12) ;  /* 0x0000000000300947 */ /* 0x000fea0003800000 */
[----:B-1----:R-:W1:Y:S01]  /*0910*/  S2UR UR5, SR_CgaCtaId ;  /* 0x00000000000579c3 */ /* 0x002e620000008800 */
[----:B------:R-:W-:Y:S01]  /*0920*/  UMOV UR7, 0x400 ;  /* 0x0000040000077882 */ /* 0x000fe20000000000 */
[----:B------:R-:W-:Y:S01]  /*0930*/  UMOV UR4, 0x20 ;  /* 0x0000002000047882 */ /* 0x000fe20000000000 */
[----:B------:R-:W-:Y:S01]  /*0940*/  ELECT P0, URZ, PT ;  /* 0x0000000000ff782f */ /* 0x000fe20003800000 */
[----:B------:R-:W-:-:S04]  /*0950*/  UIADD3 UR10, UPT, UPT, -UR4, 0x100000, URZ ;  /* 0x00100000040a7890 */ /* 0x000fc8000fffe1ff */
[----:B------:R-:W-:Y:S02]  /*0960*/  USHF.L.U32 UR11, UR10, 0xb, URZ ;  /* 0x0000000b0a0b7899 */ /* 0x000fe400080006ff */
[----:B------:R-:W-:Y:S02]  /*0970*/  USHF.L.U32 UR10, UR10, 0x1, URZ ;  /* 0x000000010a0a7899 */ /* 0x000fe400080006ff */
[----:B-1----:R-:W-:Y:S01]  /*0980*/  ULEA UR5, UR5, UR7, 0x18 ;  /* 0x0000000705057291 */ /* 0x002fe2000f8ec0ff */
[----:B------:R-:W1:Y:S11]  /*0990*/  FENCE.VIEW.ASYNC.S ;  /* 0x00000000000073c6 */ /* 0x000e760000000000 */
[----:B-1----:R2:W1:Y:S01]  /*09a0*/  SYNCS.EXCH.64 URZ, [UR5+0xe0], UR10 ;  /* 0x0000e00a05ff75b2 */ /* 0x0024620008000100 */
[----:B------:R2:W1:Y:S02]  /*09b0*/  SYNCS.EXCH.64 URZ, [UR5+0xe8], UR10 ;  /* 0x0000e80a05ff75b2 */ /* 0x0004640008000100 */
[----:B--2---:R-:W-:Y:S01]  /*09c0*/  NOP ;  /* 0x0000000000007918 */ /* 0x004fe20000000000 */
.L_x_12:
[----:B------:R-:W2:Y:S01]  /*09d0*/  SHFL.IDX PT, R2, R74, RZ, 0x1f ;  /* 0x00001fff4a027589 */ /* 0x000ea200000e0000 */
[----:B------:R-:W-:Y:S01]  /*09e0*/  NOP ;  /* 0x0000000000007918 */ /* 0x000fe20000000000 */
[----:B--2---:R-:W-:-:S13]  /*09f0*/  ISETP.NE.AND P0, PT, R2, 0x4, PT ;  /* 0x000000040200780c */ /* 0x004fda0003f05270 */
[----:B------:R-:W-:Y:S05]  /*0a00*/  @P0 BRA `(.L_x_13) ;  /* 0x00000000004c0947 */ /* 0x000fea0003800000 */
[----:B-1----:R-:W1:Y:S01]  /*0a10*/  S2UR UR5, SR_CgaCtaId ;  /* 0x00000000000579c3 */ /* 0x002e620000008800 */
[----:B------:R-:W-:Y:S01]  /*0a20*/  UMOV UR9, 0x100 ;  /* 0x0000010000097882 */ /* 0x000fe20000000000 */
[----:B------:R-:W-:Y:S01]  /*0a30*/  UMOV UR7, 0x400 ;  /* 0x0000040000077882 */ /* 0x000fe20000000000 */
[----:B------:R-:W-:Y:S01]  /*0a40*/  USEL UR9, UR9, 0xe0, UP2 ;  /* 0x000000e009097887 */ /* 0x000fe20009000000 */
[----:B------:R-:W-:Y:S01]  /*0a50*/  UMOV UR4, 0x1 ;  /* 0x0000000100047882 */ /* 0x000fe20000000000 */
[----:B------:R-:W-:Y:S01]  /*0a60*/  ELECT P0, URZ, PT ;  /* 0x0000000000ff782f */ /* 0x000fe20003800000 */
[----:B------:R-:W-:-:S04]  /*0a70*/  UIADD3 UR10, UPT, UPT, -UR4, 0x100000, URZ ;  /* 0x00100000040a7890 */ /* 0x000fc8000fffe1ff */
[----:B------:R-:W-:Y:S02]  /*0a80*/  USHF.L.U32 UR11, UR10, 0xb, URZ ;  /* 0x0000000b0a0b7899 */ /* 0x000fe400080006ff */
[----:B------:R-:W-:Y:S02]  /*0a90*/  USHF.L.U32 UR10, UR10, 0x1, URZ ;  /* 0x000000010a0a7899 */ /* 0x000fe400080006ff */
[----:B------:R-:W-:-:S04]  /*0aa0*/  UIADD3 UR12, UPT, UPT, -UR9, 0x100000, URZ ;  /* 0x00100000090c7890 */ /* 0x000fc8000fffe1ff */
[----:B------:R-:W-:Y:S02]  /*0ab0*/  USHF.L.U32 UR13, UR12, 0xb, URZ ;  /* 0x0000000b0c0d7899 */ /* 0x000fe400080006ff */
[----:B------:R-:W-:Y:S02]  /*0ac0*/  USHF.L.U32 UR12, UR12, 0x1, URZ ;  /* 0x000000010c0c7899 */ /* 0x000fe400080006ff */
[----:B-1----:R-:W-:Y:S01]  /*0ad0*/  ULEA UR5, UR5, UR7, 0x18 ;  /* 0x0000000705057291 */ /* 0x002fe2000f8ec0ff */
[----:B------:R-:W1:Y:S11]  /*0ae0*/  FENCE.VIEW.ASYNC.S ;  /* 0x00000000000073c6 */ /* 0x000e760000000000 */
[----:B-1----:R2:W1:Y:S01]  /*0af0*/  SYNCS.EXCH.64 URZ, [UR5+0xf0], UR10 ;  /* 0x0000f00a05ff75b2 */ /* 0x0024620008000100 */
[----:B------:R2:W1:Y:S01]  /*0b00*/  SYNCS.EXCH.64 URZ, [UR5+0x100], UR12 ;  /* 0x0001000c05ff75b2 */ /* 0x0004620008000100 */
[----:B------:R2:W1:Y:S01]  /*0b10*/  SYNCS.EXCH.64 URZ, [UR5+0xf8], UR10 ;  /* 0x0000f80a05ff75b2 */ /* 0x0004620008000100 */
[----:B------:R2:W1:Y:S02]  /*0b20*/  SYNCS.EXCH.64 URZ, [UR5+0x108], UR12 ;  /* 0x0001080c05ff75b2 */ /* 0x0004640008000100 */
[----:B--2---:R-:W-:Y:S01]  /*0b30*/  NOP ;  /* 0x0000000000007918 */ /* 0x004fe20000000000 */
.L_x_13:
[----:B------:R-:W2:Y:S01]  /*0b40*/  SHFL.IDX PT, R2, R74, RZ, 0x1f ;  /* 0x00001fff4a027589 */ /* 0x000ea200000e0000 */
[----:B------:R-:W-:Y:S01]  /*0b50*/  NOP ;  /* 0x0000000000007918 */ /* 0x000fe20000000000 */
[----:B--2---:R-:W-:-:S13]  /*0b60*/  ISETP.NE.AND P0, PT, R2, 0x5, PT ;  /* 0x000000050200780c */ /* 0x004fda0003f05270 */
[----:B------:R-:W-:Y:S05]  /*0b70*/  @P0 BRA `(.L_x_14) ;  /* 0x0000000000580947 */ /* 0x000fea0003800000 */
[----:B-1----:R-:W1:Y:S01]  /*0b80*/  S2UR UR7, SR_CgaCtaId ;  /* 0x00000000000779c3 */ /* 0x002e620000008800 */
        /* <DEDUP_REMOVED lines=12> */
[----:B-1----:R2:W1:Y:S01]  /*0c50*/  SYNCS.EXCH.64 URZ, [UR7+0x110], UR10 ;  /* 0x0001100a07ff75b2 */ /* 0x0024620008000100 */
[----:B------:R2:W1:Y:S01]  /*0c60*/  SYNCS.EXCH.64 URZ, [UR7+0x130], UR4 ;  /* 0x0001300407ff75b2 */ /* 0x0004620008000100 */
[----:B------:R2:W1:Y:S01]  /*0c70*/  SYNCS.EXCH.64 URZ, [UR7+0x118], UR10 ;  /* 0x0001180a07ff75b2 */ /* 0x0004620008000100 */
[----:B------:R2:W1:Y:S01]  /*0c80*/  SYNCS.EXCH.64 URZ, [UR7+0x138], UR4 ;  /* 0x0001380407ff75b2 */ /* 0x0004620008000100 */
[----:B------:R2:W1:Y:S01]  /*0c90*/  SYNCS.EXCH.64 URZ, [UR7+0x120], UR10 ;  /* 0x0001200a07ff75b2 */ /* 0x0004620008000100 */
[----:B------:R2:W1:Y:S01]  /*0ca0*/  SYNCS.EXCH.64 URZ, [UR7+0x140], UR4 ;  /* 0x0001400407ff75b2 */ /* 0x0004620008000100 */
[----:B------:R2:W1:Y:S01]  /*0cb0*/  SYNCS.EXCH.64 URZ, [UR7+0x128], UR10 ;  /* 0x0001280a07ff75b2 */ /* 0x0004620008000100 */
[----:B------:R2:W1:Y:S02]  /*0cc0*/  SYNCS.EXCH.64 URZ, [UR7+0x148], UR4 ;  /* 0x0001480407ff75b2 */ /* 0x0004640008000100 */
[----:B--2---:R-:W-:Y:S01]  /*0cd0*/  NOP ;  /* 0x0000000000007918 */ /* 0x004fe20000000000 */
.L_x_14:
        /* <DEDUP_REMOVED lines=18> */
.L_x_15:
[----:B-1----:R-:W1:Y:S01]  /*0e00*/  S2UR UR5, SR_CTAID.X ;  /* 0x00000000000579c3 */ /* 0x002e620000002500 */
[----:B------:R-:W-:-:S05]  /*0e10*/  CS2R.32 R69, SR_CgaSize ;  /* 0x0000000000457805 */ /* 0x000fca0000008a00 */
[----:B------:R-:W-:-:S05]  /*0e20*/  IMAD R69, R69, -0xa0, RZ ;  /* 0xffffff6045457824 */ /* 0x000fca00078e02ff */
[----:B------:R-:W-:-:S14]  /*0e30*/  R2UR UR9, R69 ;  /* 0x00000000450972ca */ /* 0x000fdc00000e0000 */
[----:B------:R-:W2:Y:S01]  /*0e40*/  LDCU UR9, c[0x0][UR9+0x2b0] ;  /* 0x00005600090977ac */ /* 0x000ea20008000800 */
[----:B------:R-:W-:Y:S01]  /*0e50*/  NOP ;  /* 0x0000000000007918 */ /* 0x000fe20000000000 */
[----:B------:R-:W-:-:S05]  /*0e60*/  CS2R.32 R69, SR_CgaSize ;  /* 0x0000000000457805 */ /* 0x000fca0000008a00 */
[----:B------:R-:W-:-:S05]  /*0e70*/  IMAD R69, R69, -0xa0, RZ ;  /* 0xffffff6045457824 */ /* 0x000fca00078e02ff */
[----:B------:R-:W-:-:S14]  /*0e80*/  R2UR UR7, R69 ;  /* 0x00000000450772ca */ /* 0x000fdc00000e0000 */
[----:B------:R-:W3:Y:S01]  /*0e90*/  LDCU UR7, c[0x0][UR7+0x2b4] ;  /* 0x00005680070777ac */ /* 0x000ee20008000800 */
[----:B------:R-:W4:Y:S08]  /*0ea0*/  S2UR UR4, SR_CTAID.Y ;  /* 0x00000000000479c3 */ /* 0x000f300000002600 */
[----:B------:R-:W3:Y:S01]  /*0eb0*/  LDC R9, c[0x0][0xb24] ;  /* 0x0002c900ff097b82 */ /* 0x000ee20000000800 */
[----:B-1----:R-:W-:-:S02]  /*0ec0*/  I2FP.F32.U32 R4, UR5 ;  /* 0x0000000500047c45 */ /* 0x002fc40008201000 */
[----:B------:R-:W-:-:S05]  /*0ed0*/  CS2R.32 R5, SR_CgaSize ;  /* 0x0000000000057805 */ /* 0x000fca0000008a00 */
[----:B------:R-:W-:-:S06]  /*0ee0*/  IMAD R5, R5, -0xa0, RZ ;  /* 0xffffff6005057824 */ /* 0x000fcc00078e02ff */
[----:B------:R-:W1:Y:S01]  /*0ef0*/  LDC R5, c[0x0][R5+0x2a0] ;  /* 0x0000a80005057b82 */ /* 0x000e620000000800 */
[----:B------:R-:W-:Y:S01]  /*0f00*/  MOV R69, UR5 ;  /* 0x0000000500457c02 */ /* 0x000fe20008000f00 */
[----:B--2---:R-:W-:Y:S01]  /*0f10*/  FMUL R4, R4, UR9 ;  /* 0x0000000904047c20 */ /* 0x004fe20008400000 */
[----:B----4-:R-:W-:Y:S02]  /*0f20*/  I2FP.F32.U32 R2, UR4 ;  /* 0x0000000400027c45 */ /* 0x010fe40008201000 */
[----:B------:R-:W-:-:S05]  /*0f30*/  CS2R.32 R3, SR_CgaSize ;  /* 0x0000000000037805 */ /* 0x000fca0000008a00 */
[----:B------:R-:W-:-:S06]  /*0f40*/  IMAD R3, R3, -0xa0, RZ ;  /* 0xffffff6003037824 */ /* 0x000fcc00078e02ff */
[----:B------:R-:W2:Y:S01]  /*0f50*/  LDC R3, c[0x0][R3+0x2a4] ;  /* 0x0000a90003037b82 */ /* 0x000ea20000000800 */
[----:B------:R-:W4:Y:S01]  /*0f60*/  F2I.U32.TRUNC.NTZ R68, R4 ;  /* 0x0000000400447305 */ /* 0x000f22000020f000 */
[----:B------:R-:W-:Y:S01]  /*0f70*/  MOV R63, UR4 ;  /* 0x00000004003f7c02 */ /* 0x000fe20008000f00 */
[----:B---3--:R-:W-:-:S05]  /*0f80*/  FMUL R2, R2, UR7 ;  /* 0x0000000702027c20 */ /* 0x008fca0008400000 */
[----:B------:R-:W-:Y:S01]  /*0f90*/  BAR.SYNC.DEFER_BLOCKING 0x0 ;  /* 0x0000000000007b1d */ /* 0x000fe20000010000 */
[----:B------:R-:W-:-:S05]  /*0fa0*/  ISETP.GE.AND P0, PT, R9, 0x1, PT ;  /* 0x000000010900780c */ /* 0x000fca0003f06270 */
[----:B------:R-:W3:Y:S02]  /*0fb0*/  F2I.U32.TRUNC.NTZ R62, R2 ;  /* 0x00000002003e7305 */ /* 0x000ee4000020f000 */
[----:B------:R-:W2:Y:S01]  /*0fc0*/  S2UR UR36, SR_CTAID.Z ;  /* 0x00000000002479c3 */ /* 0x000ea20000002700 */
[----:B----4-:R-:W-:-:S05]  /*0fd0*/  IADD3 R68, PT, PT, -R68, RZ, RZ ;  /* 0x000000ff44447210 */ /* 0x010fca0007ffe1ff */
[----:B-1----:R-:W-:Y:S01]  /*0fe0*/  IMAD R68, R5, R68, UR5 ;  /* 0x0000000505447e24 */ /* 0x002fe2000f8e0244 */
[----:B---3--:R-:W-:-:S05]  /*0ff0*/  IADD3 R62, PT, PT, -R62, RZ, RZ ;  /* 0x000000ff3e3e7210 */ /* 0x008fca0007ffe1ff */
[----:B--2---:R-:W-:Y:S01]  /*1000*/  IMAD R62, R3, R62, UR4 ;  /* 0x00000004033e7e24 */ /* 0x004fe2000f8e023e */
[----:B------:R-:W-:Y:S06]  /*1010*/  @!P0 BRA `(.L_x_16) ;  /* 0x0000000000b88947 */ /* 0x000fec0003800000 */
[----:B------:R-:W1:Y:S01]  /*1020*/  LDC.64 R4, c[0x0][0xb18] ;  /* 0x0002c600ff047b82 */ /* 0x000e620000000a00 */
[----:B------:R-:W-:-:S07]  /*1030*/  ISETP.NE.AND P0, PT, R9, 0x1, PT ;  /* 0x000000010900780c */ /* 0x000fce0003f05270 */
[----:B------:R-:W2:Y:S08]  /*1040*/  LDC R10, c[0x0][0xb0c] ;  /* 0x0002c300ff0a7b82 */ /* 0x000eb00000000800 */
[----:B------:R-:W3:Y:S08]  /*1050*/  LDC R11, c[0x0][0x370] ;  /* 0x0000dc00ff0b7b82 */ /* 0x000ef00000000800 */
[----:B------:R-:W4:Y:S01]  /*1060*/  LDC R12, c[0x0][0x374] ;  /* 0x0000dd00ff0c7b82 */ /* 0x000f220000000800 */
[----:B-1----:R-:W-:-:S07]  /*1070*/  ISETP.NE.AND P1, PT, R4, 0x1, PT ;  /* 0x000000010400780c */ /* 0x002fce0003f25270 */
[----:B------:R-:W3:Y:S01]  /*1080*/  LDC.64 R6, c[0x0][0xb10] ;  /* 0x0002c400ff067b82 */ /* 0x000ee20000000a00 */
[----:B--2---:R-:W-:-:S07]  /*1090*/  ISETP.NE.AND P2, PT, R10, 0x1, PT ;  /* 0x000000010a00780c */ /* 0x004fce0003f45270 */
[----:B------:R-:W1:Y:S08]  /*10a0*/  LDC R8, c[0x0][0xb20] ;  /* 0x0002c800ff087b82 */ /* 0x000e700000000800 */
[----:B------:R-:W2:Y:S01]  /*10b0*/  LDC.64 R2, c[0x0][0xb28] ;  /* 0x0002ca00ff027b82 */ /* 0x000ea20000000a00 */
[----:B----4-:R-:W-:-:S04]  /*10c0*/  IMAD.HI.U32 R13, R12, R5, RZ ;  /* 0x000000050c0d7227 */ /* 0x010fc800078e00ff */
[----:B------:R-:W-:-:S04]  /*10d0*/  IMAD.HI.U32 R5, R63, R5, RZ ;  /* 0x000000053f057227 */ /* 0x000fc800078e00ff */
[----:B---3--:R-:W-:-:S04]  /*10e0*/  IMAD.HI.U32 R14, R11, R6, RZ ;  /* 0x000000060b0e7227 */ /* 0x008fc800078e00ff */
[----:B------:R-:W-:Y:S01]  /*10f0*/  IMAD.HI.U32 R16, R69, R6, RZ ;  /* 0x0000000645107227 */ /* 0x000fe200078e00ff */
[-C--:B------:R-:W-:Y:S02]  /*1100*/  @P2 SHF.R.U32.HI R11, RZ, R7.reuse, R14 ;  /* 0x00000007ff0b2219 */ /* 0x080fe4000001160e */
[-C--:B-1----:R-:W-:Y:S02]  /*1110*/  @P1 SHF.R.U32.HI R12, RZ, R8.reuse, R13 ;  /* 0x00000008ff0c1219 */ /* 0x082fe4000001160d */
[----:B------:R-:W-:Y:S02]  /*1120*/  SHF.R.U32.HI R8, RZ, R8, R5 ;  /* 0x00000008ff087219 */ /* 0x000fe40000011605 */
[----:B------:R-:W-:Y:S02]  /*1130*/  SHF.R.U32.HI R16, RZ, R7, R16 ;  /* 0x00000007ff107219 */ /* 0x000fe40000011610 */
[----:B------:R-:W-:Y:S01]  /*1140*/  SEL R5, R63, R8, !P1 ;  /* 0x000000083f057207 */ /* 0x000fe20004800000 */
[----:B--2---:R-:W-:Y:S01]  /*1150*/  IMAD.HI.U32 R14, R12, R2, RZ ;  /* 0x000000020c0e7227 */ /* 0x004fe200078e00ff */
[----:B------:R-:W-:-:S03]  /*1160*/  SEL R7, R69, R16, !P2 ;  /* 0x0000001045077207 */ /* 0x000fc60005000000 */
[----:B------:R-:W-:Y:S01]  /*1170*/  IMAD.HI.U32 R6, R11, R2, RZ ;  /* 0x000000020b067227 */ /* 0x000fe200078e00ff */
[----:B------:R-:W-:-:S04]  /*1180*/  @P0 SHF.R.U32.HI R12, RZ, R3, R14 ;  /* 0x00000003ff0c0219 */ /* 0x000fc8000001160e */
[----:B------:R-:W-:Y:S01]  /*1190*/  @P0 SHF.R.U32.HI R11, RZ, R3, R6 ;  /* 0x00000003ff0b0219 */ /* 0x000fe20000011606 */
[----:B------:R-:W-:-:S04]  /*11a0*/  IMAD R12, R12, R9, RZ ;  /* 0x000000090c0c7224 */ /* 0x000fc800078e02ff */
[----:B------:R-:W-:Y:S01]  /*11b0*/  IMAD R6, R11, R9, RZ ;  /* 0x000000090b067224 */ /* 0x000fe200078e02ff */
[----:B------:R-:W-:-:S04]  /*11c0*/  ISETP.GE.AND P1, PT, R5, R12, PT ;  /* 0x0000000c0500720c */ /* 0x000fc80003f26270 */
[----:B------:R-:W-:Y:S01]  /*11d0*/  ISETP.GE.OR P1, PT, R7, R6, P1 ;  /* 0x000000060700720c */ /* 0x000fe20000f26670 */
[----:B------:R-:W-:-:S05]  /*11e0*/  IMAD.HI.U32 R6, R5, R2, RZ ;  /* 0x0000000205067227 */ /* 0x000fca00078e00ff */
[----:B------:R-:W-:-:S04]  /*11f0*/  SHF.R.U32.HI R6, RZ, R3, R6 ;  /* 0x00000003ff067219 */ /* 0x000fc80000011606 */
[----:B------:R-:W-:-:S03]  /*1200*/  SEL R6, R5, R6, !P0 ;  /* 0x0000000605067207 */ /* 0x000fc60004000000 */
[----:B------:R-:W-:Y:S01]  /*1210*/  @!P1 IMAD.HI.U32 R8, R7, R2, RZ ;  /* 0x0000000207089227 */ /* 0x000fe200078e00ff */
[----:B------:R-:W-:-:S04]  /*1220*/  IADD3 R2, PT, PT, -R6, RZ, RZ ;  /* 0x000000ff06027210 */ /* 0x000fc80007ffe1ff */
[----:B------:R-:W-:Y:S01]  /*1230*/  @!P1 SHF.R.U32.HI R8, RZ, R3, R8 ;  /* 0x00000003ff089219 */ /* 0x000fe20000011608 */
[----:B------:R-:W-:-:S03]  /*1240*/  IMAD R2, R9, R2, R5 ;  /* 0x0000000209027224 */ /* 0x000fc600078e0205 */
[----:B------:R-:W-:Y:S02]  /*1250*/  @!P1 SEL R3, R7, R8, !P0 ;  /* 0x0000000807039207 */ /* 0x000fe40004000000 */
[----:B------:R-:W-:-:S03]  /*1260*/  IADD3 R8, PT, PT, -R5, RZ, RZ ;  /* 0x000000ff05087210 */ /* 0x000fc60007ffe1ff */
[--C-:B------:R-:W-:Y:S02]  /*1270*/  @!P1 IMAD.IADD R6, R6, 0x1, -R3.reuse ;  /* 0x0000000106069824 */ /* 0x100fe400078e0a03 */
[----:B------:R-:W-:Y:S01]  /*1280*/  @!P1 IMAD R3, R2, R11, R3 ;  /* 0x0000000b02039224 */ /* 0x000fe200078e0203 */
[----:B------:R-:W-:Y:S01]  /*1290*/  IADD3 R2, PT, PT, -R7, RZ, RZ ;  /* 0x000000ff07027210 */ /* 0x000fe20007ffe1ff */
[----:B------:R-:W-:Y:S02]  /*12a0*/  @!P1 IMAD R5, R6, R9, R7 ;  /* 0x0000000906059224 */ /* 0x000fe400078e0207 */
[----:B------:R-:W-:Y:S02]  /*12b0*/  IMAD R8, R4, R8, R63 ;  /* 0x0000000804087224 */ /* 0x000fe400078e023f */
[----:B------:R-:W-:Y:S02]  /*12c0*/  @!P1 IMAD.MOV.U32 R7, RZ, RZ, R3 ;  /* 0x000000ffff079224 */ /* 0x000fe400078e0003 */
[----:B------:R-:W-:-:S02]  /*12d0*/  IMAD R2, R10, R2, R69 ;  /* 0x000000020a027224 */ /* 0x000fc400078e0245 */
[----:B------:R-:W-:Y:S02]  /*12e0*/  IMAD R63, R5, R4, R8 ;  /* 0x00000004053f7224 */ /* 0x000fe400078e0208 */
[----:B------:R-:W-:Y:S02]  /*12f0*/  IMAD R69, R7, R10, R2 ;  /* 0x0000000a07457224 */ /* 0x000fe400078e0202 */
.L_x_16:
[----:B------:R-:W1:Y:S01]  /*1300*/  LDCU UR4, c[0x0][0xb30] ;  /* 0x00016600ff0477ac */ /* 0x000e620008000800 */
[----:B------:R-:W2:Y:S08]  /*1310*/  S2UR UR37, SR_CgaCtaId ;  /* 0x00000000002579c3 */ /* 0x000eb00000008800 */
[----:B------:R-:W3:Y:S01]  /*1320*/  LDC R26, c[0x0][0xb24] ;  /* 0x0002c900ff1a7b82 */ /* 0x000ee20000000800 */
[----:B-1----:R-:W-:-:S09]  /*1330*/  UISETP.NE.AND UP1, UPT, UR4, 0x1, UPT ;  /* 0x000000010400788c */ /* 0x002fd2000bf25270 */
[----:B--2---:R-:W-:Y:S05]  /*1340*/  BRA.U UP1, `(.L_x_17) ;  /* 0x0000000101407547 */ /* 0x004fea000b800000 */
[----:B------:R-:W1:Y:S08]  /*1350*/  LDC.64 R4, c[0x0][0xb10] ;  /* 0x0002c400ff047b82 */ /* 0x000e700000000a00 */
[----:B------:R-:W2:Y:S08]  /*1360*/  LDC.64 R2, c[0x0][0xb18] ;  /* 0x0002c600ff027b82 */ /* 0x000eb00000000a00 */
[----:B------:R-:W4:Y:S08]  /*1370*/  LDC R6, c[0x0][0xb20] ;  /* 0x0002c800ff067b82 */ /* 0x000f300000000800 */
[----:B------:R-:W3:Y:S01]  /*1380*/  LDC R8, c[0x0][0xb0c] ;  /* 0x0002c300ff087b82 */ /* 0x000ee20000000800 */
[----:B-1----:R-:W-:-:S05]  /*1390*/  IMAD.HI.U32 R4, R69, R4, RZ ;  /* 0x0000000445047227 */ /* 0x002fca00078e00ff */
[----:B------:R-:W-:Y:S01]  /*13a0*/  SHF.R.U32.HI R4, RZ, R5, R4 ;  /* 0x00000005ff047219 */ /* 0x000fe20000011604 */
[----:B--2---:R-:W-:Y:S01]  /*13b0*/  IMAD.HI.U32 R3, R63, R3, RZ ;  /* 0x000000033f037227 */ /* 0x004fe200078e00ff */
[----:B------:R-:W-:-:S04]  /*13c0*/  ISETP.NE.AND P0, PT, R2, 0x1, PT ;  /* 0x000000010200780c */ /* 0x000fc80003f05270 */
[----:B----4-:R-:W-:-:S04]  /*13d0*/  SHF.R.U32.HI R6, RZ, R6, R3 ;  /* 0x00000006ff067219 */ /* 0x010fc80000011603 */
[----:B------:R-:W-:Y:S02]  /*13e0*/  SEL R3, R63, R6, !P0 ;  /* 0x000000063f037207 */ /* 0x000fe40004000000 */
[----:B---3--:R-:W-:-:S04]  /*13f0*/  ISETP.NE.AND P1, PT, R8, 0x1, PT ;  /* 0x000000010800780c */ /* 0x008fc80003f25270 */
[----:B------:R-:W-:-:S05]  /*1400*/  SEL R4, R69, R4, !P1 ;  /* 0x0000000445047207 */ /* 0x000fca0004800000 */
[----:B------:R-:W-:Y:S02]  /*1410*/  IMAD.IADD R5, R3, 0x1, -R4 ;  /* 0x0000000103057824 */ /* 0x000fe400078e0a04 */
[----:B------:R-:W-:Y:S02]  /*1420*/  IMAD.IADD R3, R4, 0x1, -R3 ;  /* 0x0000000104037824 */ /* 0x000fe400078e0a03 */
[----:B------:R-:W-:Y:S02]  /*1430*/  IMAD R69, R5, R8, R69 ;  /* 0x0000000805457224 */ /* 0x000fe400078e0245 */
[----:B------:R-:W-:-:S07]  /*1440*/  IMAD R63, R3, R2, R63 ;  /* 0x00000002033f7224 */ /* 0x000fce00078e023f */
.L_x_17:
[----:B------:R-:W-:Y:S01]  /*1450*/  BAR.SYNC.DEFER_BLOCKING 0x0 ;  /* 0x0000000000007b1d */ /* 0x000fe20000010000 */
[----:B------:R-:W-:Y:S01]  /*1460*/  UISETP.NE.AND UP1, UPT, UR8, 0x2, UPT ;  /* 0x000000020800788c */ /* 0x000fe2000bf25270 */
[----:B------:R-:W-:Y:S02]  /*1470*/  ISETP.NE.OR P5, PT, R0, 0x2, !P5 ;  /* 0x000000020000780c */ /* 0x000fe40006fa5670 */
[----:B------:R-:W-:-:S06]  /*1480*/  LOP3.LUT R2, R87, 0x1f, RZ, 0xc0, !PT ;  /* 0x0000001f57027812 */ /* 0x000fcc00078ec0ff */
[----:B------:R-:W-:Y:S05]  /*1490*/  BRA.U UP1, `(.L_x_18) ;  /* 0x0000001501807547 */ /* 0x000fea000b800000 */
[----:B------:R-:W1:Y:S01]  /*14a0*/  LDCU UR13, c[0x0][0x38c] ;  /* 0x00007180ff0d77ac */ /* 0x000e620008000800 */
[----:B------:R-:W2:Y:S01]  /*14b0*/  LDC R9, c[0x0][0x370] ;  /* 0x0000dc00ff097b82 */ /* 0x000ea20000000800 */
[----:B------:R-:W-:Y:S01]  /*14c0*/  PLOP3.LUT P1, PT, PT, PT, UP2, 0x80, 0x8 ;  /* 0x000000000008781c */ /* 0x000fe20003f2f028 */
[----:B------:R-:W-:Y:S01]  /*14d0*/  HFMA2 R12, -RZ, RZ, 0, 0 ;  /* 0x00000000ff0c7431 */ /* 0x000fe200000001ff */
[----:B------:R-:W-:Y:S01]  /*14e0*/  ISETP.EQ.OR P4, PT, R2, RZ, P5 ;  /* 0x000000ff0200720c */ /* 0x000fe20002f82670 */
[----:B------:R-:W-:Y:S01]  /*14f0*/  IMAD.MOV.U32 R15, RZ, RZ, 0x1 ;  /* 0x00000001ff0f7424 */ /* 0x000fe200078e00ff */
[----:B------:R-:W-:Y:S01]  /*1500*/  PLOP3.LUT P1, PT, P1, PT, PT, 0x8, 0x80 ;  /* 0x000000000080781c */ /* 0x000fe20000f2e170 */
[----:B------:R-:W-:Y:S01]  /*1510*/  IMAD.MOV.U32 R14, RZ, RZ, RZ ;  /* 0x000000ffff0e7224 */ /* 0x000fe200078e00ff */
[----:B------:R-:W-:Y:S01]  /*1520*/  MOV R8, 0x1 ;  /* 0x0000000100087802 */ /* 0x000fe20000000f00 */
[----:B------:R-:W4:Y:S01]  /*1530*/  LDC R0, c[0x0][0x374] ;  /* 0x0000dd00ff007b82 */ /* 0x000f220000000800 */
[----:B------:R-:W-:Y:S01]  /*1540*/  IMAD.MOV.U32 R10, RZ, RZ, RZ ;  /* 0x000000ffff0a7224 */ /* 0x000fe200078e00ff */
[----:B------:R-:W2:Y:S01]  /*1550*/  LDCU.64 UR22, c[0x0][0x348] ;  /* 0x00006900ff1677ac */ /* 0x000ea20008000a00 */
[----:B------:R-:W-:Y:S01]  /*1560*/  UMOV UR6, URZ ;  /* 0x000000ff00067c82 */ /* 0x000fe20008000000 */
[----:B-1----:R-:W-:-:S04]  /*1570*/  UIADD3 UR5, UPT, UPT, UR13, 0x3f, URZ ;  /* 0x0000003f0d057890 */ /* 0x002fc8000fffe0ff */
[----:B------:R-:W-:-:S04]  /*1580*/  USHF.R.S32.HI UR4, URZ, 0x1f, UR5 ;  /* 0x0000001fff047899 */ /* 0x000fc80008011405 */
[----:B------:R-:W-:-:S04]  /*1590*/  ULEA.HI UR4, UR4, UR5, URZ, 0x6 ;  /* 0x0000000504047291 */ /* 0x000fc8000f8f30ff */
[----:B------:R-:W-:Y:S02]  /*15a0*/  USHF.R.S32.HI UR15, URZ, 0x6, UR4 ;  /* 0x00000006ff0f7899 */ /* 0x000fe40008011404 */
[----:B------:R-:W-:Y:S02]  /*15b0*/  UIADD3 UR4, UPT, UPT, UR13, -0x1, URZ ;  /* 0xffffffff0d047890 */ /* 0x000fe4000fffe0ff */
[----:B------:R-:W-:Y:S02]  /*15c0*/  UISETP.LT.U32.AND UP0, UPT, UR15, 0xc, UPT ;  /* 0x0000000c0f00788c */ /* 0x000fe4000bf01070 */
[----:B------:R-:W-:Y:S02]  /*15d0*/  UISETP.GE.U32.AND UP1, UPT, UR4, -0x7f, UPT ;  /* 0xffffff810400788c */ /* 0x000fe4000bf26070 */
[----:B------:R-:W-:Y:S02]  /*15e0*/  USEL UR14, UR15, 0xc, UP0 ;  /* 0x0000000c0f0e7887 */ /* 0x000fe40008000000 */
[----:B------:R-:W-:-:S02]  /*15f0*/  UIADD3 UR13, UPT, UPT, UR13, 0x7e, URZ ;  /* 0x0000007e0d0d7890 */ /* 0x000fc4000fffe0ff */
[----:B------:R-:W-:Y:S02]  /*1600*/  UIADD3 UR5, UPT, UPT, UR14, -0x1, URZ ;  /* 0xffffffff0e057890 */ /* 0x000fe4000fffe0ff */
[----:B------:R-:W-:-:S03]  /*1610*/  UIADD3 UR7, UPT, UPT, UR15, -UR14, URZ ;  /* 0x8000000e0f077290 */ /* 0x000fc6000fffe0ff */
[----:B------:R-:W-:-:S04]  /*1620*/  @UP1 UIADD3 UR5, UPT, UPT, UR14, URZ, URZ ;  /* 0x000000ff0e051290 */ /* 0x000fc8000fffe0ff */
[----:B--2---:R-:W-:-:S12]  /*1630*/  UIADD3 UR5, UPT, UPT, UR5, 0x1, URZ ;  /* 0x0000000105057890 */ /* 0x004fd8000fffe0ff */
.L_x_36:
[----:B------:R-:W-:Y:S01]  /*1640*/  UISETP.NE.AND UP0, UPT, UR37, URZ, UPT ;  /* 0x000000ff2500728c */ /* 0x000fe2000bf05270 */
[----:B------:R-:W1:Y:S08]  /*1650*/  S2UR UR37, SR_CgaCtaId ;  /* 0x00000000002579c3 */ /* 0x000e700000008800 */
[----:B------:R-:W-:Y:S05]  /*1660*/  BRA.U UP0, `(.L_x_19) ;  /* 0x0000000100347547 */ /* 0x000fea000b800000 */
[----:B------:R-:W2:Y:S01]  /*1670*/  S2R R2, SR_CgaCtaId ;  /* 0x0000000000027919 */ /* 0x000ea20000008800 */
[----:B------:R-:W-:-:S04]  /*1680*/  MOV R3, 0x400 ;  /* 0x0000040000037802 */ /* 0x000fc80000000f00 */
[----:B--2---:R-:W-:Y:S02]  /*1690*/  LEA R3, R2, R3, 0x18 ;  /* 0x0000000302037211 */ /* 0x004fe400078ec0ff */
[----:B------:R-:W-:-:S03]  /*16a0*/  SHF.L.U32 R2, R8, 0x1f, RZ ;  /* 0x0000001f08027819 */ /* 0x000fc600000006ff */
[----:B------:R-:W-:-:S04]  /*16b0*/  IMAD R3, R10, 0x8, R3 ;  /* 0x000000080a037824 */ /* 0x000fc800078e0203 */
[----:B------:R-:W2:Y:S02]  /*16c0*/  SYNCS.PHASECHK.TRANS64.TRYWAIT P0, [R3+URZ+0x160], R2 ;  /* 0x00016002030075a7 */ /* 0x000ea400080011ff */
[----:B--2---:R-:W-:Y:S05]  /*16d0*/  @!P0 BRA `(.L_x_20) ;  /* 0x0000004c00988947 */ /* 0x004fea0003800000 */
.L_x_111:
[----:B------:R-:W-:Y:S01]  /*16e0*/  VIADD R10, R10, 0x1 ;  /* 0x000000010a0a7836 */ /* 0x000fe20000000000 */
[----:B------:R2:W-:Y:S04]  /*16f0*/  SYNCS.ARRIVE.TRANS64.A1T0 RZ, [R3+URZ+0x150], RZ ;  /* 0x000150ff03ff79a7 */ /* 0x0005e800081000ff */
[----:B------:R-:W-:-:S04]  /*1700*/  ISETP.NE.AND P0, PT, R10, 0x2, PT ;  /* 0x000000020a00780c */ /* 0x000fc80003f05270 */
[----:B------:R-:W-:Y:S02]  /*1710*/  SEL R10, R10, RZ, P0 ;  /* 0x000000ff0a0a7207 */ /* 0x000fe40000000000 */
[----:B--2---:R-:W-:-:S04]  /*1720*/  SEL R3, RZ, 0x1, P0 ;  /* 0x00000001ff037807 */ /* 0x004fc80000000000 */
[----:B------:R-:W-:-:S07]  /*1730*/  LOP3.LUT R8, R8, R3, RZ, 0x3c, !PT ;  /* 0x0000000308087212 */ /* 0x000fce00078e3cff */
.L_x_19:
[----:B------:R-:W-:Y:S01]  /*1740*/  UMOV UR4, 0x400 ;  /* 0x0000040000047882 */ /* 0x000fe20000000000 */
[----:B------:R-:W-:Y:S01]  /*1750*/  SHF.L.U32 R2, R15, 0x1f, RZ ;  /* 0x0000001f0f027819 */ /* 0x000fe200000006ff */
[----:B-1----:R-:W-:Y:S01]  /*1760*/  ULEA UR4, UR37, UR4, 0x18 ;  /* 0x0000000425047291 */ /* 0x002fe2000f8ec0ff */
[----:B------:R-:W-:Y:S01]  /*1770*/  R2UR UR35, R69 ;  /* 0x00000000452372ca */ /* 0x000fe200000e0000 */
[----:B------:R-:W-:Y:S01]  /*1780*/  UISETP.GE.U32.AND UP0, UPT, UR13, 0x7f, UPT ;  /* 0x0000007f0d00788c */ /* 0x000fe2000bf06070 */
[----:B------:R-:W-:Y:S01]  /*1790*/  R2UR UR11, R63 ;  /* 0x000000003f0b72ca */ /* 0x000fe200000e0000 */
[----:B------:R-:W-:Y:S01]  /*17a0*/  ULEA UR8, UR6, UR4, 0x3 ;  /* 0x0000000406087291 */ /* 0x000fe2000f8e18ff */
[----:B------:R-:W-:-:S08]  /*17b0*/  UMOV UR24, URZ ;  /* 0x000000ff00187c82 */ /* 0x000fd00008000000 */
[----:B------:R1:W2:Y:S01]  /*17c0*/  SYNCS.PHASECHK.TRANS64.TRYWAIT P0, [UR8+0x60], R2 ;  /* 0x00006002ff0075a7 */ /* 0x0002a20008001108 */
[----:B------:R-:W-:Y:S02]  /*17d0*/  USHF.L.U32 UR35, UR35, 0x7, URZ ;  /* 0x0000000723237899 */ /* 0x000fe400080006ff */
[----:B------:R-:W-:Y:S01]  /*17e0*/  USHF.L.U32 UR11, UR11, 0x4, URZ ;  /* 0x000000040b0b7899 */ /* 0x000fe200080006ff */
[----:B------:R-:W-:Y:S11]  /*17f0*/  BRA.U !UP0, `(.L_x_21) ;  /* 0x0000000108a87547 */ /* 0x000ff6000b800000 */
[----:B------:R-:W-:Y:S01]  /*1800*/  UMOV UR16, URZ ;  /* 0x000000ff00107c82 */ /* 0x000fe20008000000 */
[----:B------:R-:W-:-:S05]  /*1810*/  UMOV UR17, UR6 ;  /* 0x0000000600117c82 */ /* 0x000fca0008000000 */
.L_x_26:
[----:B-1----:R-:W-:Y:S01]  /*1820*/  ULEA UR33, UR17, UR4, 0x3 ;  /* 0x0000000411217291 */ /* 0x002fe2000f8e18ff */
[----:B--2---:R-:W-:Y:S01]  /*1830*/  @!P5 MOV R3, 0x4800 ;  /* 0x000048000003d802 */ /* 0x004fe20000000f00 */
[----:B--2---:R-:W-:Y:S10]  /*1840*/  @P0 BRA `(.L_x_22) ;  /* 0x00000000000c0947 */ /* 0x004ff40003800000 */
[----:B------:R-:W-:-:S04]  /*1850*/  SHF.L.U32 R5, R15, 0x1f, RZ ;  /* 0x0000001f0f057819 */ /* 0x000fc800000006ff */
[----:B------:R-:W2:Y:S02]  /*1860*/  SYNCS.PHASECHK.TRANS64.TRYWAIT P0, [UR33+0x60], R5 ;  /* 0x00006005ff0075a7 */ /* 0x000ea40008001121 */
[----:B--2---:R-:W-:Y:S05]  /*1870*/  @!P0 BRA `(.L_x_23) ;  /* 0x0000004c00448947 */ /* 0x004fea0003800000 */
.L_x_22:
[----:B------:R2:W-:Y:S01]  /*1880*/  @!P5 SYNCS.ARRIVE.TRANS64 RZ, [UR33], R3 ;  /* 0x00000003ffffd9a7 */ /* 0x0005e20008000021 */
[----:B------:R-:W-:Y:S04]  /*1890*/  BSSY.RECONVERGENT B0, `(.L_x_24) ;  /* 0x0000003000007945 */ /* 0x000fe80003800200 */
[----:B------:R-:W-:Y:S05]  /*18a0*/  @P4 BRA `(.L_x_25) ;  /* 0x0000000000044947 */ /* 0x000fea0003800000 */
[----:B------:R-:W-:Y:S05]  /*18b0*/  BPT.TRAP 0x1 ;  /* 0x000000040000795c */ /* 0x000fea0000300000 */
.L_x_25:
[----:B------:R-:W-:Y:S05]  /*18c0*/  BSYNC.RECONVERGENT B0 ;  /* 0x0000000000007941 */ /* 0x000fea0003800200 */
.L_x_24:
[----:B------:R-:W-:Y:S02]  /*18d0*/  UIADD3 UR6, UPT, UPT, UR17, 0x1, URZ ;  /* 0x0000000111067890 */ /* 0x000fe4000fffe0ff */
[----:B------:R-:W-:Y:S02]  /*18e0*/  ULEA UR32, UR17, UR4, 0xe ;  /* 0x0000000411207291 */ /* 0x000fe4000f8e70ff */
[----:B------:R-:W-:Y:S02]  /*18f0*/  UISETP.NE.AND UP0, UPT, UR6, 0xc, UPT ;  /* 0x0000000c0600788c */ /* 0x000fe4000bf05270 */
[----:B------:R-:W-:Y:S02]  /*1900*/  UIADD3 UR26, UP1, UPT, UR22, 0x80, URZ ;  /* 0x00000080161a7890 */ /* 0x000fe4000ff3e0ff */
[----:B------:R-:W-:Y:S02]  /*1910*/  USEL UR9, URZ, 0x1, UP0 ;  /* 0x00000001ff097887 */ /* 0x000fe40008000000 */
[----:B------:R-:W-:-:S02]  /*1920*/  USEL UR6, UR6, URZ, UP0 ;  /* 0x000000ff06067287 */ /* 0x000fc40008000000 */
[----:B------:R-:W-:Y:S02]  /*1930*/  UIADD3 UR20, UP0, UPT, UR22, 0x180, URZ ;  /* 0x0000018016147890 */ /* 0x000fe4000ff1e0ff */
[----:B------:R-:W-:Y:S01]  /*1940*/  ULEA UR8, UR6, UR4, 0x3 ;  /* 0x0000000406087291 */ /* 0x000fe2000f8e18ff */
[----:B------:R-:W-:Y:S01]  /*1950*/  LOP3.LUT R15, R15, UR9, RZ, 0x3c, !PT ;  /* 0x000000090f0f7c12 */ /* 0x000fe2000f8e3cff */
[----:B------:R-:W-:Y:S02]  /*1960*/  USHF.L.U32 UR34, UR16, 0x6, URZ ;  /* 0x0000000610227899 */ /* 0x000fe400080006ff */
[----:B------:R-:W-:Y:S01]  /*1970*/  UIADD3.X UR27, UPT, UPT, URZ, UR23, URZ, UP1, !UPT ;  /* 0x00000017ff1b7290 */ /* 0x000fe20008ffe4ff */
[----:B-1----:R-:W-:Y:S01]  /*1980*/  SHF.L.U32 R2, R15, 0x1f, RZ ;  /* 0x0000001f0f027819 */ /* 0x002fe200000006ff */
[----:B------:R-:W-:Y:S02]  /*1990*/  UIADD3 UR32, UPT, UPT, UR32, 0x2300, URZ ;  /* 0x0000230020207890 */ /* 0x000fe4000fffe0ff */
[----:B------:R-:W-:Y:S01]  /*19a0*/  UIADD3.X UR21, UPT, UPT, URZ, UR23, URZ, UP0, !UPT ;  /* 0x00000017ff157290 */ /* 0x000fe200087fe4ff */
[----:B------:R1:W1:Y:S01]  /*19b0*/  SYNCS.PHASECHK.TRANS64.TRYWAIT P0, [UR8+0x60], R2 ;  /* 0x00006002ff0075a7 */ /* 0x0002620008001108 */
[----:B------:R-:W-:Y:S01]  /*19c0*/  ULEA UR8, UR17, UR4, 0xb ;  /* 0x0000000411087291 */ /* 0x000fe2000f8e58ff */
[----:B------:R-:W-:Y:S01]  /*19d0*/  UMOV UR18, 0x0 ;  /* 0x0000000000127882 */ /* 0x000fe20000000000 */
[----:B------:R-:W-:-:S02]  /*19e0*/  UMOV UR19, 0x10000000 ;  /* 0x1000000000137882 */ /* 0x000fc40000000000 */
[----:B------:R-:W-:Y:S01]  /*19f0*/  UIADD3 UR8, UPT, UPT, UR8, 0x32300, URZ ;  /* 0x0003230008087890 */ /* 0x000fe2000fffe0ff */
[----:B------:R1:W-:Y:S01]  /*1a00*/  UTMALDG.3D [UR32], [UR26], desc[UR18] ;  /* 0x000012201a0075b4 */ /* 0x0003e20008011000 */
[----:B------:R-:W-:Y:S01]  /*1a10*/  UMOV UR12, UR36 ;  /* 0x00000024000c7c82 */ /* 0x000fe20008000000 */
[----:B------:R-:W-:Y:S01]  /*1a20*/  UMOV UR9, UR33 ;  /* 0x0000002100097c82 */ /* 0x000fe20008000000 */
[----:B------:R-:W-:Y:S01]  /*1a30*/  UMOV UR10, UR34 ;  /* 0x00000022000a7c82 */ /* 0x000fe20008000000 */
[----:B------:R-:W-:Y:S01]  /*1a40*/  UIADD3 UR16, UPT, UPT, UR16, 0x1, URZ ;  /* 0x0000000110107890 */ /* 0x000fe2000fffe0ff */
[----:B------:R-:W-:Y:S01]  /*1a50*/  UMOV UR24, UR5 ;  /* 0x0000000500187c82 */ /* 0x000fe20008000000 */
[----:B------:R-:W-:Y:S02]  /*1a60*/  UMOV UR17, UR6 ;  /* 0x0000000600117c82 */ /* 0x000fe40008000000 */
[----:B------:R1:W-:Y:S01]  /*1a70*/  UTMALDG.3D [UR8], [UR20], desc[UR18] ;  /* 0x00001208140075b4 */ /* 0x0003e20008011000 */
[----:B------:R-:W-:-:S09]  /*1a80*/  UISETP.NE.AND UP0, UPT, UR16, UR5, UPT ;  /* 0x000000051000728c */ /* 0x000fd2000bf05270 */
[----:B------:R-:W-:Y:S05]  /*1a90*/  BRA.U UP0, `(.L_x_26) ;  /* 0xfffffffd00607547 */ /* 0x000fea000b83ffff */
.L_x_21:
[----:B-1----:R-:W-:Y:S01]  /*1aa0*/  ULEA UR8, UR6, UR4, 0x3 ;  /* 0x0000000406087291 */ /* 0x002fe2000f8e18ff */
[----:B------:R-:W-:Y:S01]  /*1ab0*/  SHF.L.U32 R2, R15, 0x1f, RZ ;  /* 0x0000001f0f027819 */ /* 0x000fe200000006ff */
[----:B------:R-:W-:Y:S01]  /*1ac0*/  @!P1 SYNCS.ARRIVE.TRANS64.A1T0 RZ, [UR4+0xe8], RZ ;  /* 0x0000e8ffffff99a7 */ /* 0x000fe20008100004 */
[----:B------:R-:W-:-:S06]  /*1ad0*/  UISETP.GT.AND UP0, UPT, UR15, UR14, UPT ;  /* 0x0000000e0f00728c */ /* 0x000fcc000bf04270 */
[----:B--2---:R1:W2:Y:S03]  /*1ae0*/  SYNCS.PHASECHK.TRANS64.TRYWAIT P0, [UR8+0x60], R2 ;  /* 0x00006002ff0075a7 */ /* 0x0042a60008001108 */
[----:B------:R-:W-:Y:S05]  /*1af0*/  BRA.U !UP0, `(.L_x_27) ;  /* 0x0000000108ac7547 */ /* 0x000fea000b800000 */
[----:B------:R-:W-:Y:S01]  /*1b00*/  UIADD3 UR21, UPT, UPT, UR7, UR24, URZ ;  /* 0x0000001807157290 */ /* 0x000fe2000fffe0ff */
[----:B------:R-:W-:-:S11]  /*1b10*/  UMOV UR25, UR6 ;  /* 0x0000000600197c82 */ /* 0x000fd60008000000 */
.L_x_32:
[----:B-1----:R-:W-:Y:S01]  /*1b20*/  ULEA UR17, UR25, UR4, 0x3 ;  /* 0x0000000419117291 */ /* 0x002fe2000f8e18ff */
[----:B--2---:R-:W-:Y:S01]  /*1b30*/  @!P5 MOV R3, 0x4800 ;  /* 0x000048000003d802 */ /* 0x004fe20000000f00 */
[----:B--2---:R-:W-:Y:S10]  /*1b40*/  @P0 BRA `(.L_x_28) ;  /* 0x00000000000c0947 */ /* 0x004ff40003800000 */
[----:B------:R-:W-:-:S04]  /*1b50*/  SHF.L.U32 R5, R15, 0x1f, RZ ;  /* 0x0000001f0f057819 */ /* 0x000fc800000006ff */
[----:B------:R-:W2:Y:S02]  /*1b60*/  SYNCS.PHASECHK.TRANS64.TRYWAIT P0, [UR17+0x60], R5 ;  /* 0x00006005ff0075a7 */ /* 0x000ea40008001111 */
[----:B--2---:R-:W-:Y:S05]  /*1b70*/  @!P0 BRA `(.L_x_29) ;  /* 0x00000048009c8947 */ /* 0x004fea0003800000 */
.L_x_28:
[----:B------:R2:W-:Y:S01]  /*1b80*/  @!P5 SYNCS.ARRIVE.TRANS64 RZ, [UR17], R3 ;  /* 0x00000003ffffd9a7 */ /* 0x0005e20008000011 */
[----:B------:R-:W-:Y:S04]  /*1b90*/  BSSY.RECONVERGENT B0, `(.L_x_30) ;  /* 0x0000003000007945 */ /* 0x000fe80003800200 */
[----:B------:R-:W-:Y:S05]  /*1ba0*/  @P4 BRA `(.L_x_31) ;  /* 0x0000000000044947 */ /* 0x000fea0003800000 */
[----:B------:R-:W-:Y:S05]  /*1bb0*/  BPT.TRAP 0x1 ;  /* 0x000000040000795c */ /* 0x000fea0000300000 */
.L_x_31:
[----:B------:R-:W-:Y:S05]  /*1bc0*/  BSYNC.RECONVERGENT B0 ;  /* 0x0000000000007941 */ /* 0x000fea0003800200 */
.L_x_30:
        /* <DEDUP_REMOVED lines=10> */
[----:B------:R-:W-:Y:S01]  /*1c70*/  UIADD3 UR16, UPT, UPT, UR16, 0x2300, URZ ;  /* 0x0000230010107890 */ /* 0x000fe2000fffe0ff */
[----:B-1----:R-:W-:Y:S01]  /*1c80*/  SHF.L.U32 R2, R15, 0x1f, RZ ;  /* 0x0000001f0f027819 */ /* 0x002fe200000006ff */
[----:B------:R-:W-:Y:S02]  /*1c90*/  UIADD3.X UR31, UPT, UPT, URZ, UR23, URZ, UP1, !UPT ;  /* 0x00000017ff1f7290 */ /* 0x000fe40008ffe4ff */
[----:B------:R-:W-:Y:S01]  /*1ca0*/  UIADD3.X UR29, UPT, UPT, URZ, UR23, URZ, UP0, !UPT ;  /* 0x00000017ff1d7290 */ /* 0x000fe200087fe4ff */
[----:B------:R1:W1:Y:S01]  /*1cb0*/  SYNCS.PHASECHK.TRANS64.TRYWAIT P0, [UR8+0x60], R2 ;  /* 0x00006002ff0075a7 */ /* 0x0002620008001108 */
[----:B------:R-:W-:Y:S01]  /*1cc0*/  ULEA UR8, UR25, UR4, 0xb ;  /* 0x0000000419087291 */ /* 0x000fe2000f8e58ff */
[----:B------:R-:W-:Y:S01]  /*1cd0*/  UMOV UR26, 0x0 ;  /* 0x00000000001a7882 */ /* 0x000fe20000000000 */
[----:B------:R-:W-:-:S02]  /*1ce0*/  UMOV UR27, 0x10000000 ;  /* 0x10000000001b7882 */ /* 0x000fc40000000000 */
[----:B------:R-:W-:Y:S01]  /*1cf0*/  UIADD3 UR8, UPT, UPT, UR8, 0x32300, URZ ;  /* 0x0003230008087890 */ /* 0x000fe2000fffe0ff */
[----:B------:R-:W-:Y:S01]  /*1d00*/  UMOV UR19, UR35 ;  /* 0x0000002300137c82 */ /* 0x000fe20008000000 */
[----:B------:R-:W-:Y:S01]  /*1d10*/  UMOV UR20, UR36 ;  /* 0x0000002400147c82 */ /* 0x000fe20008000000 */
[----:B------:R-:W-:Y:S01]  /*1d20*/  UMOV UR12, UR36 ;  /* 0x00000024000c7c82 */ /* 0x000fe20008000000 */
[----:B------:R-:W-:Y:S01]  /*1d30*/  UMOV UR9, UR17 ;  /* 0x0000001100097c82 */ /* 0x000fe20008000000 */
[----:B------:R-:W-:Y:S01]  /*1d40*/  UMOV UR10, UR18 ;  /* 0x00000012000a7c82 */ /* 0x000fe20008000000 */
[----:B------:R1:W-:Y:S01]  /*1d50*/  UTMALDG.3D [UR16], [UR30], desc[UR26] ;  /* 0x00001a101e0075b4 */ /* 0x0003e20008011000 */
[----:B------:R-:W-:Y:S01]  /*1d60*/  UIADD3 UR24, UPT, UPT, UR24, 0x1, URZ ;  /* 0x0000000118187890 */ /* 0x000fe2000fffe0ff */
[----:B------:R-:W-:-:S03]  /*1d70*/  UMOV UR25, UR6 ;  /* 0x0000000600197c82 */ /* 0x000fc60008000000 */
[----:B------:R-:W-:Y:S01]  /*1d80*/  UISETP.NE.AND UP0, UPT, UR24, UR21, UPT ;  /* 0x000000151800728c */ /* 0x000fe2000bf05270 */
[----:B------:R1:W-:Y:S08]  /*1d90*/  UTMALDG.3D [UR8], [UR28], desc[UR26] ;  /* 0x00001a081c0075b4 */ /* 0x0003f00008011000 */
[----:B------:R-:W-:Y:S05]  /*1da0*/  BRA.U UP0, `(.L_x_32) ;  /* 0xfffffffd005c7547 */ /* 0x000fea000b83ffff */
.L_x_27:
[----:B-1----:R-:W-:Y:S01]  /*1db0*/  LEA R2, R14, UR4, 0x3 ;  /* 0x000000040e027c11 */ /* 0x002fe2000f8e18ff */
[----:B------:R-:W-:Y:S01]  /*1dc0*/  NOP ;  /* 0x0000000000007918 */ /* 0x000fe20000000000 */
[----:B--2---:R-:W-:Y:S02]  /*1dd0*/  SHF.L.U32 R3, R12, 0x1f, RZ ;  /* 0x0000001f0c037819 */ /* 0x004fe400000006ff */
[----:B------:R-:W-:Y:S02]  /*1de0*/  LEA R4, R14, UR4, 0x4 ;  /* 0x000000040e047c11 */ /* 0x000fe4000f8e20ff */
[----:B------:R-:W1:Y:S02]  /*1df0*/  SYNCS.PHASECHK.TRANS64.TRYWAIT P0, [R2+URZ+0xf0], R3 ;  /* 0x0000f003020075a7 */ /* 0x000e6400080011ff */
[----:B-1----:R-:W-:Y:S05]  /*1e00*/  @!P0 BRA `(.L_x_33) ;  /* 0x0000004800108947 */ /* 0x002fea0003800000 */
.L_x_114:
[----:B------:R-:W2:Y:S01]  /*1e10*/  LDS.128 R4, [R4+0x180] ;  /* 0x0001800004047984 */ /* 0x000ea20000000c00 */
[----:B---3--:R-:W-:Y:S01]  /*1e20*/  ISETP.GE.AND P0, PT, R26, 0x1, PT ;  /* 0x000000011a00780c */ /* 0x008fe20003f06270 */
[----:B-1----:R-:W-:Y:S01]  /*1e30*/  VIADD R2, R2, 0x100 ;  /* 0x0000010002027836 */ /* 0x002fe20000000000 */
[----:B------:R-:W-:Y:S01]  /*1e40*/  @!PT LDS RZ, [RZ] ;  /* 0x00000000fffff984 */ /* 0x000fe20000000800 */
[----:B------:R-:W-:Y:S01]  /*1e50*/  @!PT LDS RZ, [RZ] ;  /* 0x00000000fffff984 */ /* 0x000fe20000000800 */
[----:B------:R-:W-:Y:S01]  /*1e60*/  @!PT LDS RZ, [RZ] ;  /* 0x00000000fffff984 */ /* 0x000fe20000000800 */
[----:B------:R-:W-:Y:S01]  /*1e70*/  @!PT LDS RZ, [RZ] ;  /* 0x00000000fffff984 */ /* 0x000fe20000000800 */
[----:B------:R1:W-:Y:S06]  /*1e80*/  MEMBAR.ALL.CTA ;  /* 0x0000000000007992 */ /* 0x0003ec0000008000 */
[----:B-1----:R-:W1:Y:S01]  /*1e90*/  FENCE.VIEW.ASYNC.S ;  /* 0x00000000000073c6 */ /* 0x002e620000000000 */
[----:B------:R-:W-:-:S04]  /*1ea0*/  PRMT R2, RZ, 0x654, R2 ;  /* 0x00000654ff027816 */ /* 0x000fc80000000002 */
[----:B-1----:R1:W-:Y:S01]  /*1eb0*/  SYNCS.ARRIVE.TRANS64.RED.A1T0 RZ, [R2+URZ], RZ ;  /* 0x000000ff02ff79a7 */ /* 0x0023e200081004ff */
[----:B--2---:R-:W-:-:S13]  /*1ec0*/  LOP3.LUT P2, RZ, R6, 0x1, RZ, 0xc0, !PT ;  /* 0x0000000106ff7812 */ /* 0x004fda000784c0ff */
[----:B------:R-:W-:Y:S01]  /*1ed0*/  @P2 SHF.R.U32.HI R3, RZ, 0x10, R5 ;  /* 0x00000010ff032819 */ /* 0x000fe20000011605 */
[----:B------:R-:W-:Y:S01]  /*1ee0*/  VOTEU.ANY UP0, P2 ;  /* 0x0000000000ff7886 */ /* 0x000fe20001000100 */
[----:B------:R-:W-:Y:S02]  /*1ef0*/  @P2 MOV R13, R4 ;  /* 0x00000004000d2202 */ /* 0x000fe40000000f00 */
[----:B------:R-:W-:Y:S02]  /*1f00*/  @P2 R2UR.BROADCAST UR8, R3 ;  /* 0x00000000030822ca */ /* 0x000fe400008e0000 */
[----:B------:R-:W-:-:S11]  /*1f10*/  @P2 LOP3.LUT R11, R5, 0xffff, RZ, 0xc0, !PT ;  /* 0x0000ffff050b2812 */ /* 0x000fd600078ec0ff */
[----:B------:R-:W-:Y:S01]  /*1f20*/  @UP0 UMOV UR36, UR8 ;  /* 0x0000000800240c82 */ /* 0x000fe20008000000 */
[----:B-1----:R-:W-:Y:S05]  /*1f30*/  @!P0 BRA `(.L_x_34) ;  /* 0x0000000000b88947 */ /* 0x002fea0003800000 */
[----:B------:R-:W4:Y:S01]  /*1f40*/  LDC.64 R4, c[0x0][0xb18] ;  /* 0x0002c600ff047b82 */ /* 0x000f220000000a00 */
[----:B------:R-:W-:-:S07]  /*1f50*/  ISETP.NE.AND P3, PT, R26, 0x1, PT ;  /* 0x000000011a00780c */ /* 0x000fce0003f65270 */
[----:B------:R-:W1:Y:S08]  /*1f60*/  LDC.64 R6, c[0x0][0xb10] ;  /* 0x0002c400ff067b82 */ /* 0x000e700000000a00 */
[----:B------:R-:W2:Y:S08]  /*1f70*/  LDC R16, c[0x0][0xb20] ;  /* 0x0002c800ff107b82 */ /* 0x000eb00000000800 */
[----:B------:R-:W3:Y:S01]  /*1f80*/  LDC R18, c[0x0][0xb0c] ;  /* 0x0002c300ff127b82 */ /* 0x000ee20000000800 */
[----:B----4-:R-:W-:Y:S01]  /*1f90*/  IMAD.HI.U32 R17, R0, R5, RZ ;  /* 0x0000000500117227 */ /* 0x010fe200078e00ff */
[----:B------:R-:W-:-:S03]  /*1fa0*/  ISETP.NE.AND P0, PT, R4, 0x1, PT ;  /* 0x000000010400780c */ /* 0x000fc60003f05270 */
[----:B------:R-:W-:-:S03]  /*1fb0*/  IMAD.HI.U32 R5, R11, R5, RZ ;  /* 0x000000050b057227 */ /* 0x000fc600078e00ff */
[----:B------:R-:W4:Y:S01]  /*1fc0*/  LDC.64 R2, c[0x0][0xb28] ;  /* 0x0002ca00ff027b82 */ /* 0x000f220000000a00 */
[----:B-1----:R-:W-:-:S04]  /*1fd0*/  IMAD.HI.U32 R20, R9, R6, RZ ;  /* 0x0000000609147227 */ /* 0x002fc800078e00ff */
[----:B------:R-:W-:Y:S01]  /*1fe0*/  IMAD.HI.U32 R22, R13, R6, RZ ;  /* 0x000000060d167227 */ /* 0x000fe200078e00ff */
[----:B------:R-:W-:Y:S02]  /*1ff0*/  SHF.R.U32.HI R20, RZ, R7, R20 ;  /* 0x00000007ff147219 */ /* 0x000fe40000011614 */
[-C--:B--2---:R-:W-:Y:S02]  /*2000*/  SHF.R.U32.HI R17, RZ, R16.reuse, R17 ;  /* 0x00000010ff117219 */ /* 0x084fe40000011611 */
[----:B------:R-:W-:Y:S02]  /*2010*/  SHF.R.U32.HI R16, RZ, R16, R5 ;  /* 0x00000010ff107219 */ /* 0x000fe40000011605 */
[----:B------:R-:W-:Y:S02]  /*2020*/  SEL R17, R0, R17, !P0 ;  /* 0x0000001100117207 */ /* 0x000fe40004000000 */
[----:B------:R-:W-:Y:S02]  /*2030*/  SHF.R.U32.HI R22, RZ, R7, R22 ;  /* 0x00000007ff167219 */ /* 0x000fe40000011616 */
[----:B---3--:R-:W-:-:S02]  /*2040*/  ISETP.NE.AND P1, PT, R18, 0x1, PT ;  /* 0x000000011200780c */ /* 0x008fc40003f25270 */
[----:B------:R-:W-:Y:S02]  /*2050*/  SEL R5, R11, R16, !P0 ;  /* 0x000000100b057207 */ /* 0x000fe40004000000 */
[----:B------:R-:W-:Y:S02]  /*2060*/  SEL R19, R9, R20, !P1 ;  /* 0x0000001409137207 */ /* 0x000fe40004800000 */
[----:B------:R-:W-:Y:S01]  /*2070*/  SEL R7, R13, R22, !P1 ;  /* 0x000000160d077207 */ /* 0x000fe20004800000 */
[----:B----4-:R-:W-:-:S04]  /*2080*/  IMAD.HI.U32 R20, R17, R2, RZ ;  /* 0x0000000211147227 */ /* 0x010fc800078e00ff */
        /* <DEDUP_REMOVED lines=10> */
[----:B------:R-:W-:-:S04]  /*2130*/  @!P0 IMAD.HI.U32 R16, R7, R2, RZ ;  /* 0x0000000207108227 */ /* 0x000fc800078e00ff */
[----:B------:R-:W-:Y:S01]  /*2140*/  IMAD.MOV R2, RZ, RZ, -R6 ;  /* 0x000000ffff027224 */ /* 0x000fe200078e0a06 */
[----:B------:R-:W-:-:S03]  /*2150*/  @!P0 SHF.R.U32.HI R16, RZ, R3, R16 ;  /* 0x00000003ff108219 */ /* 0x000fc60000011610 */
[----:B------:R-:W-:Y:S01]  /*2160*/  IMAD R2, R26, R2, R5 ;  /* 0x000000021a027224 */ /* 0x000fe200078e0205 */
        /* <DEDUP_REMOVED lines=11> */
.L_x_34:
[----:B------:R-:W1:Y:S02]  /*2220*/  LDCU UR8, c[0x0][0xb30] ;  /* 0x00016600ff0877ac */ /* 0x000e640008000800 */
[----:B-1----:R-:W-:-:S09]  /*2230*/  UISETP.NE.AND UP0, UPT, UR8, 0x1, UPT ;  /* 0x000000010800788c */ /* 0x002fd2000bf05270 */
[----:B------:R-:W-:Y:S05]  /*2240*/  BRA.U UP0, `(.L_x_35) ;  /* 0x0000000100407547 */ /* 0x000fea000b800000 */
[----:B------:R-:W1:Y:S08]  /*2250*/  LDC.64 R4, c[0x0][0xb10] ;  /* 0x0002c400ff047b82 */ /* 0x000e700000000a00 */
[----:B------:R-:W2:Y:S08]  /*2260*/  LDC.64 R2, c[0x0][0xb18] ;  /* 0x0002c600ff027b82 */ /* 0x000eb00000000a00 */
[----:B------:R-:W3:Y:S08]  /*2270*/  LDC R6, c[0x0][0xb20] ;  /* 0x0002c800ff067b82 */ /* 0x000ef00000000800 */
[----:B------:R-:W4:Y:S01]  /*2280*/  LDC R16, c[0x0][0xb0c] ;  /* 0x0002c300ff107b82 */ /* 0x000f220000000800 */
[----:B-1----:R-:W-:-:S05]  /*2290*/  IMAD.HI.U32 R4, R13, R4, RZ ;  /* 0x000000040d047227 */ /* 0x002fca00078e00ff */
[----:B------:R-:W-:Y:S01]  /*22a0*/  SHF.R.U32.HI R4, RZ, R5, R4 ;  /* 0x00000005ff047219 */ /* 0x000fe20000011604 */
[----:B--2---:R-:W-:Y:S01]  /*22b0*/  IMAD.HI.U32 R3, R11, R3, RZ ;  /* 0x000000030b037227 */ /* 0x004fe200078e00ff */
[----:B------:R-:W-:-:S04]  /*22c0*/  ISETP.NE.AND P0, PT, R2, 0x1, PT ;  /* 0x000000010200780c */ /* 0x000fc80003f05270 */
[----:B---3--:R-:W-:-:S04]  /*22d0*/  SHF.R.U32.HI R6, RZ, R6, R3 ;  /* 0x00000006ff067219 */ /* 0x008fc80000011603 */
[----:B------:R-:W-:Y:S02]  /*22e0*/  SEL R3, R11, R6, !P0 ;  /* 0x000000060b037207 */ /* 0x000fe40004000000 */
[----:B----4-:R-:W-:-:S04]  /*22f0*/  ISETP.NE.AND P1, PT, R16, 0x1, PT ;  /* 0x000000011000780c */ /* 0x010fc80003f25270 */
[----:B------:R-:W-:-:S05]  /*2300*/  SEL R4, R13, R4, !P1 ;  /* 0x000000040d047207 */ /* 0x000fca0004800000 */
[----:B------:R-:W-:Y:S02]  /*2310*/  IMAD.IADD R5, R3, 0x1, -R4 ;  /* 0x0000000103057824 */ /* 0x000fe400078e0a04 */
[----:B------:R-:W-:Y:S02]  /*2320*/  IMAD.IADD R3, R4, 0x1, -R3 ;  /* 0x0000000104037824 */ /* 0x000fe400078e0a03 */
[----:B------:R-:W-:Y:S02]  /*2330*/  IMAD R13, R5, R16, R13 ;  /* 0x00000010050d7224 */ /* 0x000fe400078e020d */
[----:B------:R-:W-:-:S07]  /*2340*/  IMAD R11, R3, R2, R11 ;  /* 0x00000002030b7224 */ /* 0x000fce00078e020b */
.L_x_35:
[----:B------:R-:W-:Y:S01]  /*2350*/  VIADD R14, R14, 0x1 ;  /* 0x000000010e0e7836 */ /* 0x000fe20000000000 */
[----:B------:R-:W-:Y:S01]  /*2360*/  PLOP3.LUT P1, PT, PT, PT, PT, 0x80, 0x8 ;  /* 0x000000000008781c */ /* 0x000fe20003f2f070 */
[----:B------:R-:W-:Y:S02]  /*2370*/  IMAD.IADD R69, R13, 0x1, R68 ;  /* 0x000000010d457824 */ /* 0x000fe400078e0244 */
[----:B------:R-:W-:Y:S01]  /*2380*/  IMAD.IADD R63, R11, 0x1, R62 ;  /* 0x000000010b3f7824 */ /* 0x000fe200078e023e */
[----:B------:R-:W-:-:S04]  /*2390*/  ISETP.NE.AND P0, PT, R14, 0x2, PT ;  /* 0x000000020e00780c */ /* 0x000fc80003f05270 */
[----:B------:R-:W-:Y:S02]  /*23a0*/  SEL R3, RZ, 0x1, P0 ;  /* 0x00000001ff037807 */ /* 0x000fe40000000000 */
[----:B------:R-:W-:Y:S02]  /*23b0*/  SEL R14, R14, RZ, P0 ;  /* 0x000000ff0e0e7207 */ /* 0x000fe40000000000 */
[----:B------:R-:W-:Y:S01]  /*23c0*/  LOP3.LUT R12, R12, R3, RZ, 0x3c, !PT ;  /* 0x000000030c0c7212 */ /* 0x000fe200078e3cff */
[----:B------:R-:W-:Y:S06]  /*23d0*/  @P2 BRA `(.L_x_36) ;  /* 0xfffffff000982947 */ /* 0x000fec000383ffff */
[----:B------:R-:W-:Y:S01]  /*23e0*/  UIADD3 UR4, UPT, UPT, UR4, 0x60, URZ ;  /* 0x0000006004047890 */ /* 0x000fe2000fffe0ff */
[----:B------:R-:W-:-:S03]  /*23f0*/  SHF.L.U32 R3, R15, 0x1f, RZ ;  /* 0x0000001f0f037819 */ /* 0x000fc600000006ff */
[----:B------:R-:W-:-:S09]  /*2400*/  ULEA UR5, UR6, UR4, 0x3 ;  /* 0x0000000406057291 */ /* 0x000fd2000f8e18ff */
[----:B------:R-:W1:Y:S02]  /*2410*/  SYNCS.PHASECHK.TRANS64.TRYWAIT P0, [UR5], R3 ;  /* 0x00000003ff0075a7 */ /* 0x000e640008001105 */
[----:B-1----:R-:W-:Y:S05]  /*2420*/  @!P0 BRA `(.L_x_37) ;  /* 0x00000040009c8947 */ /* 0x002fea0003800000 */
.L_x_116:
[----:B------:R-:W-:-:S04]  /*2430*/  UIADD3 UR6, UPT, UPT, UR6, 0x1, URZ ;  /* 0x0000000106067890 */ /* 0x000fc8000fffe0ff */
[----:B------:R-:W-:-:S04]  /*2440*/  UISETP.NE.AND UP0, UPT, UR6, 0xc, UPT ;  /* 0x0000000c0600788c */ /* 0x000fc8000bf05270 */
[----:B------:R-:W-:Y:S02]  /*2450*/  USEL UR7, URZ, 0x1, UP0 ;  /* 0x00000001ff077887 */ /* 0x000fe40008000000 */
[----:B------:R-:W-:-:S04]  /*2460*/  USEL UR6, UR6, URZ, UP0 ;  /* 0x000000ff06067287 */ /* 0x000fc80008000000 */
[----:B------:R-:W-:Y:S01]  /*2470*/  ULEA UR5, UR6, UR4, 0x3 ;  /* 0x0000000406057291 */ /* 0x000fe2000f8e18ff */
[----:B------:R-:W-:-:S04]  /*2480*/  LOP3.LUT R2, R15, UR7, RZ, 0x3c, !PT ;  /* 0x000000070f027c12 */ /* 0x000fc8000f8e3cff */
[----:B-1----:R-:W-:-:S04]  /*2490*/  SHF.L.U32 R3, R2, 0x1f, RZ ;  /* 0x0000001f02037819 */ /* 0x002fc800000006ff */
[----:B------:R-:W1:Y:S02]  /*24a0*/  SYNCS.PHASECHK.TRANS64.TRYWAIT P0, [UR5], R3 ;  /* 0x00000003ff0075a7 */ /* 0x000e640008001105 */
[----:B-1----:R-:W-:Y:S05]  /*24b0*/  @!P0 BRA `(.L_x_38) ;  /* 0x0000004000908947 */ /* 0x002fea0003800000 */
.L_x_118:
        /* <DEDUP_REMOVED lines=9> */
.L_x_120:
        /* <DEDUP_REMOVED lines=9> */
.L_x_122:
        /* <DEDUP_REMOVED lines=9> */
.L_x_124:
        /* <DEDUP_REMOVED lines=9> */
.L_x_126:
        /* <DEDUP_REMOVED lines=9> */
.L_x_128:
        /* <DEDUP_REMOVED lines=9> */
.L_x_130:
        /* <DEDUP_REMOVED lines=9> */
.L_x_132:
        /* <DEDUP_REMOVED lines=9> */
.L_x_134:
        /* <DEDUP_REMOVED lines=9> */
.L_x_136:
[----:B------:R-:W-:-:S04]  /*29d0*/  UIADD3 UR6, UPT, UPT, UR6, 0x1, URZ ;  /* 0x0000000106067890 */ /* 0x000fc8000fffe0ff */
[----:B------:R-:W-:-:S04]  /*29e0*/  UISETP.NE.AND UP0, UPT, UR6, 0xc, UPT ;  /* 0x0000000c0600788c */ /* 0x000fc8000bf05270 */
[----:B------:R-:W-:Y:S02]  /*29f0*/  USEL UR5, URZ, 0x1, UP0 ;  /* 0x00000001ff057887 */ /* 0x000fe40008000000 */
[----:B------:R-:W-:-:S04]  /*2a00*/  USEL UR6, UR6, URZ, UP0 ;  /* 0x000000ff06067287 */ /* 0x000fc80008000000 */
[----:B------:R-:W-:Y:S01]  /*2a10*/  ULEA UR6, UR6, UR4, 0x3 ;  /* 0x0000000406067291 */ /* 0x000fe2000f8e18ff */
[----:B-1----:R-:W-:-:S04]  /*2a20*/  LOP3.LUT R3, R2, UR5, RZ, 0x3c, !PT ;  /* 0x0000000502037c12 */ /* 0x002fc8000f8e3cff */
[----:B------:R-:W-:Y:S01]  /*2a30*/  SHF.L.U32 R3, R3, 0x1f, RZ ;  /* 0x0000001f03037819 */ /* 0x000fe200000006ff */
[----:B----4-:R-:W-:-:S07]  /*2a40*/  IMAD.U32 R0, RZ, RZ, UR6 ;  /* 0x00000006ff007e24 */ /* 0x010fce000f8e00ff */
.L_x_48:
[----:B-1----:R1:W2:Y:S02]  /*2a50*/  SYNCS.PHASECHK.TRANS64.TRYWAIT P0, [R0+URZ], R3 ;  /* 0x00000003000075a7 */ /* 0x0022a400080011ff */
[----:B--2---:R-:W-:Y:S05]  /*2a60*/  @!P0 NANOSLEEP.SYNCS 0x989680 ;  /* 0x009896800000895d */ /* 0x004fea0003900000 */
[----:B------:R-:W2:Y:S02]  /*2a70*/  @!P0 SYNCS.PHASECHK.TRANS64 P0, [R0+URZ], R3 ;  /* 0x00000003000085a7 */ /* 0x000ea400080010ff */
[----:B--2---:R-:W-:Y:S05]  /*2a80*/  @P0 EXIT ;  /* 0x000000000000094d */ /* 0x004fea0003800000 */
[----:B------:R-:W-:Y:S05]  /*2a90*/  BRA `(.L_x_48) ;  /* 0xfffffffc00ec7947 */ /* 0x000fea000383ffff */
.L_x_18:
[----:B------:R-:W-:-:S04]  /*2aa0*/  UISETP.NE.AND UP1, UPT, UR37, URZ, UPT ;  /* 0x000000ff2500728c */ /* 0x000fc8000bf25270 */
[----:B------:R-:W-:-:S09]  /*2ab0*/  UISETP.NE.OR UP1, UPT, UR8, 0x1, UP1 ;  /* 0x000000010800788c */ /* 0x000fd20008f25670 */
[----:B------:R-:W-:Y:S05]  /*2ac0*/  BRA.U UP1, `(.L_x_49) ;  /* 0x0000000501487547 */ /* 0x000fea000b800000 */
[----:B------:R-:W-:Y:S01]  /*2ad0*/  ISETP.NE.AND P2, PT, R2, RZ, PT ;  /* 0x000000ff0200720c */ /* 0x000fe20003f45270 */
[----:B------:R-:W-:Y:S01]  /*2ae0*/  IMAD.MOV.U32 R12, RZ, RZ, 0x1 ;  /* 0x00000001ff0c7424 */ /* 0x000fe200078e00ff */
[----:B------:R-:W-:Y:S02]  /*2af0*/  CS2R R10, SRZ ;  /* 0x00000000000a7805 */ /* 0x000fe4000001ff00 */
[----:B------:R-:W-:Y:S01]  /*2b00*/  CS2R R8, SRZ ;  /* 0x0000000000087805 */ /* 0x000fe2000001ff00 */
[----:B------:R-:W-:Y:S01]  /*2b10*/  UMOV UR4, 0x400 ;  /* 0x0000040000047882 */ /* 0x000fe20000000000 */
[----:B------:R-:W-:Y:S01]  /*2b20*/  UMOV UR6, URZ ;  /* 0x000000ff00067c82 */ /* 0x000fe20008000000 */
[----:B------:R-:W-:-:S12]  /*2b30*/  ULEA UR37, UR37, UR4, 0x18 ;  /* 0x0000000425257291 */ /* 0x000fd8000f8ec0ff */
.L_x_53:
[----:B------:R-:W-:Y:S02]  /*2b40*/  LEA R0, R8, UR37, 0x3 ;  /* 0x0000002508007c11 */ /* 0x000fe4000f8e18ff */
[----:B------:R-:W-:-:S03]  /*2b50*/  SHF.L.U32 R5, R9, 0x1f, RZ ;  /* 0x0000001f09057819 */ /* 0x000fc600000006ff */
[----:B------:R-:W-:Y:S01]  /*2b60*/  VIADD R4, R0, 0x160 ;  /* 0x0000016000047836 */ /* 0x000fe20000000000 */
[----:B------:R-:W1:Y:S02]  /*2b70*/  SYNCS.PHASECHK.TRANS64.TRYWAIT P0, [R0+URZ+0x150], R5 ;  /* 0x00015005000075a7 */ /* 0x000e6400080011ff */
[----:B-1----:R-:W-:Y:S05]  /*2b80*/  @!P0 BRA `(.L_x_50) ;  /* 0x0000003c00cc8947 */ /* 0x002fea0003800000 */
.L_x_137:
[----:B------:R-:W-:Y:S01]  /*2b90*/  ULEA UR5, UR6, UR37, 0x3 ;  /* 0x0000002506057291 */ /* 0x000fe2000f8e18ff */
[----:B------:R-:W-:Y:S02]  /*2ba0*/  PRMT R4, RZ, 0x654, R4 ;  /* 0x00000654ff047816 */ /* 0x000fe40000000004 */
[----:B-1----:R-:W-:Y:S01]  /*2bb0*/  SHF.L.U32 R5, R12, 0x1f, RZ ;  /* 0x0000001f0c057819 */ /* 0x002fe200000006ff */
[----:B------:R-:W-:Y:S01]  /*2bc0*/  UIADD3 UR4, UPT, UPT, UR5, 0xf0, URZ ;  /* 0x000000f005047890 */ /* 0x000fe2000fffe0ff */
[----:B------:R1:W-:Y:S05]  /*2bd0*/  SYNCS.ARRIVE.TRANS64.RED.A1T0 RZ, [R4+URZ], RZ ;  /* 0x000000ff04ff79a7 */ /* 0x0003ea00081004ff */
[----:B------:R-:W-:Y:S01]  /*2be0*/  IMAD.U32 R7, RZ, RZ, UR4 ;  /* 0x00000004ff077e24 */ /* 0x000fe2000f8e00ff */
[----:B------:R-:W2:Y:S04]  /*2bf0*/  SYNCS.PHASECHK.TRANS64.TRYWAIT P0, [UR5+0x100], R5 ;  /* 0x00010005ff0075a7 */ /* 0x000ea80008001105 */
[----:B------:R-:W-:Y:S01]  /*2c00*/  PRMT R6, R2, 0x654, R7 ;  /* 0x0000065402067816 */ /* 0x000fe20000000007 */
[----:B-1----:R-:W-:Y:S01]  /*2c10*/  @!P2 IMAD.MOV.U32 R4, RZ, RZ, 0x10 ;  /* 0x00000010ff04a424 */ /* 0x002fe200078e00ff */
[----:B--2---:R-:W-:Y:S06]  /*2c20*/  @!P0 BRA `(.L_x_51) ;  /* 0x0000003c00b88947 */ /* 0x004fec0003800000 */
.L_x_139:
[----:B------:R-:W-:Y:S01]  /*2c30*/  ULEA UR4, UR6, UR37, 0x4 ;  /* 0x0000002506047291 */ /* 0x000fe2000f8e20ff */
[----:B------:R-:W-:Y:S01]  /*2c40*/  SEL R3, R6, R3, !P2 ;  /* 0x0000000306037207 */ /* 0x000fe20005000000 */
[----:B------:R-:W-:Y:S01]  /*2c50*/  UIADD3 UR5, UPT, UPT, UR5, 0xf0, URZ ;  /* 0x000000f005057890 */ /* 0x000fe2000fffe0ff */
[----:B-1----:R-:W-:Y:S01]  /*2c60*/  LEA R0, R11, UR37, 0x3 ;  /* 0x000000250b007c11 */ /* 0x002fe2000f8e18ff */
[----:B------:R-:W-:Y:S01]  /*2c70*/  UIADD3 UR4, UPT, UPT, UR4, 0x180, URZ ;  /* 0x0000018004047890 */ /* 0x000fe2000fffe0ff */
[----:B------:R-:W-:Y:S01]  /*2c80*/  SHF.L.U32 R5, R10, 0x1f, RZ ;  /* 0x0000001f0a057819 */ /* 0x000fe200000006ff */
[----:B------:R1:W-:Y:S01]  /*2c90*/  @!P2 SYNCS.ARRIVE.TRANS64.RED RZ, [R3+URZ], R4 ;  /* 0x0000000403ffa9a7 */ /* 0x0003e200080004ff */
[----:B------:R-:W-:Y:S01]  /*2ca0*/  UIADD3 UR6, UPT, UPT, UR6, 0x1, URZ ;  /* 0x0000000106067890 */ /* 0x000fe2000fffe0ff */
[----:B------:R-:W-:-:S03]  /*2cb0*/  VIADD R8, R8, 0x1 ;  /* 0x0000000108087836 */ /* 0x000fc60000000000 */
[----:B------:R-:W-:Y:S02]  /*2cc0*/  UISETP.NE.AND UP0, UPT, UR6, 0x2, UPT ;  /* 0x000000020600788c */ /* 0x000fe4000bf05270 */
[----:B------:R-:W-:Y:S06]  /*2cd0*/  UGETNEXTWORKID.BROADCAST [UR4], [UR5] ;  /* 0x00000000040073ca */ /* 0x000fec0008000100 */
[----:B------:R-:W-:Y:S01]  /*2ce0*/  USEL UR4, URZ, 0x1, UP0 ;  /* 0x00000001ff047887 */ /* 0x000fe20008000000 */
[----:B------:R-:W-:Y:S01]  /*2cf0*/  ISETP.NE.AND P0, PT, R8, 0x2, PT ;  /* 0x000000020800780c */ /* 0x000fe20003f05270 */
[----:B------:R-:W-:Y:S01]  /*2d00*/  USEL UR6, UR6, URZ, UP0 ;  /* 0x000000ff06067287 */ /* 0x000fe20008000000 */
[----:B------:R-:W2:Y:S03]  /*2d10*/  SYNCS.PHASECHK.TRANS64.TRYWAIT P1, [R0+URZ+0xf0], R5 ;  /* 0x0000f005000075a7 */ /* 0x000ea600080211ff */
[----:B------:R-:W-:Y:S01]  /*2d20*/  LOP3.LUT R12, R12, UR4, RZ, 0x3c, !PT ;  /* 0x000000040c0c7c12 */ /* 0x000fe2000f8e3cff */
[----:B-12---:R-:W-:Y:S07]  /*2d30*/  @!P1 BRA `(.L_x_52) ;  /* 0x0000003c008c9947 */ /* 0x006fee0003800000 */
.L_x_140:
[C---:B------:R-:W-:Y:S01]  /*2d40*/  LEA R4, R11.reuse, UR37, 0x4 ;  /* 0x000000250b047c11 */ /* 0x040fe2000f8e20ff */
[----:B-1----:R-:W-:Y:S01]  /*2d50*/  VIADD R0, R0, 0x100 ;  /* 0x0000010000007836 */ /* 0x002fe20000000000 */
[----:B------:R-:W-:Y:S01]  /*2d60*/  SEL R8, R8, RZ, P0 ;  /* 0x000000ff08087207 */ /* 0x000fe20000000000 */
[----:B------:R-:W-:-:S03]  /*2d70*/  VIADD R11, R11, 0x1 ;  /* 0x000000010b0b7836 */ /* 0x000fc60000000000 */
[----:B------:R-:W1:Y:S01]  /*2d80*/  LDS.128 R4, [R4+0x180] ;  /* 0x0001800004047984 */ /* 0x000e620000000c00 */
[----:B------:R-:W-:Y:S02]  /*2d90*/  PRMT R0, RZ, 0x654, R0 ;  /* 0x00000654ff007816 */ /* 0x000fe40000000000 */
[C---:B------:R-:W-:Y:S01]  /*2da0*/  ISETP.NE.AND P1, PT, R11.reuse, 0x2, PT ;  /* 0x000000020b00780c */ /* 0x040fe20003f25270 */
[----:B------:R-:W-:Y:S01]  /*2db0*/  @!PT LDS RZ, [RZ] ;  /* 0x00000000fffff984 */ /* 0x000fe20000000800 */
[----:B------:R-:W-:Y:S01]  /*2dc0*/  @!PT LDS RZ, [RZ] ;  /* 0x00000000fffff984 */ /* 0x000fe20000000800 */
[----:B------:R-:W-:Y:S01]  /*2dd0*/  @!PT LDS RZ, [RZ] ;  /* 0x00000000fffff984 */ /* 0x000fe20000000800 */
[----:B------:R-:W-:Y:S01]  /*2de0*/  @!PT LDS RZ, [RZ] ;  /* 0x00000000fffff984 */ /* 0x000fe20000000800 */
[----:B------:R2:W-:Y:S06]  /*2df0*/  MEMBAR.ALL.CTA ;  /* 0x0000000000007992 */ /* 0x0005ec0000008000 */
[----:B--2---:R-:W2:Y:S01]  /*2e00*/  FENCE.VIEW.ASYNC.S ;  /* 0x00000000000073c6 */ /* 0x004ea20000000000 */
[----:B------:R-:W-:Y:S01]  /*2e10*/  SEL R11, R11, RZ, P1 ;  /* 0x000000ff0b0b7207 */ /* 0x000fe20000800000 */
[----:B--2---:R2:W-:Y:S01]  /*2e20*/  SYNCS.ARRIVE.TRANS64.RED.A1T0 RZ, [R0+URZ], RZ ;  /* 0x000000ff00ff79a7 */ /* 0x0045e200081004ff */
[----:B-1----:R-:W-:-:S02]  /*2e30*/  LOP3.LUT P3, RZ, R6, 0x1, RZ, 0xc0, !PT ;  /* 0x0000000106ff7812 */ /* 0x002fc4000786c0ff */
[----:B------:R-:W-:-:S04]  /*2e40*/  SEL R5, RZ, 0x1, P1 ;  /* 0x00000001ff057807 */ /* 0x000fc80000800000 */
[----:B------:R-:W-:Y:S02]  /*2e50*/  LOP3.LUT R10, R10, R5, RZ, 0x3c, !PT ;  /* 0x000000050a0a7212 */ /* 0x000fe400078e3cff */
[----:B--2---:R-:W-:-:S04]  /*2e60*/  SEL R0, RZ, 0x1, P0 ;  /* 0x00000001ff007807 */ /* 0x004fc80000000000 */
[----:B------:R-:W-:Y:S01]  /*2e70*/  LOP3.LUT R9, R9, R0, RZ, 0x3c, !PT ;  /* 0x0000000009097212 */ /* 0x000fe200078e3cff */
[----:B------:R-:W-:Y:S06]  /*2e80*/  @P3 BRA `(.L_x_53) ;  /* 0xfffffffc002c3947 */ /* 0x000fec000383ffff */
[----:B------:R-:W-:Y:S01]  /*2e90*/  ULEA UR5, UR6, UR37, 0x3 ;  /* 0x0000002506057291 */ /* 0x000fe2000f8e18ff */
[----:B------:R-:W-:-:S08]  /*2ea0*/  SHF.L.U32 R3, R12, 0x1f, RZ ;  /* 0x0000001f0c037819 */ /* 0x000fd000000006ff */
[----:B------:R-:W1:Y:S02]  /*2eb0*/  SYNCS.PHASECHK.TRANS64 P0, [UR5+0x100], R3 ;  /* 0x00010003ff0075a7 */ /* 0x000e640008001005 */
[----:B-1----:R-:W-:Y:S05]  /*2ec0*/  @P0 BRA `(.L_x_54) ;  /* 0x0000000000080947 */ /* 0x002fea0003800000 */
[----:B------:R-:W1:Y:S02]  /*2ed0*/  SYNCS.PHASECHK.TRANS64.TRYWAIT P0, [UR5+0x100], R3 ;  /* 0x00010003ff0075a7 */ /* 0x000e640008001105 */
[----:B-1----:R-:W-:Y:S05]  /*2ee0*/  @!P0 BRA `(.L_x_55) ;  /* 0x0000003c00348947 */ /* 0x002fea0003800000 */
.L_x_54:
[----:B------:R-:W-:-:S04]  /*2ef0*/  UIADD3 UR4, UPT, UPT, UR6, 0x1, URZ ;  /* 0x0000000106047890 */ /* 0x000fc8000fffe0ff */
[----:B------:R-:W-:-:S04]  /*2f00*/  UISETP.NE.AND UP0, UPT, UR4, 0x2, UPT ;  /* 0x000000020400788c */ /* 0x000fc8000bf05270 */
[----:B------:R-:W-:Y:S02]  /*2f10*/  USEL UR7, URZ, 0x1, UP0 ;  /* 0x00000001ff077887 */ /* 0x000fe40008000000 */
[----:B------:R-:W-:-:S04]  /*2f20*/  USEL UR4, UR4, URZ, UP0 ;  /* 0x000000ff04047287 */ /* 0x000fc80008000000 */
[----:B------:R-:W-:Y:S01]  /*2f30*/  ULEA UR4, UR4, UR37, 0x3 ;  /* 0x0000002504047291 */ /* 0x000fe2000f8e18ff */
[----:B-1----:R-:W-:-:S04]  /*2f40*/  LOP3.LUT R3, R12, UR7, RZ, 0x3c, !PT ;  /* 0x000000070c037c12 */ /* 0x002fc8000f8e3cff */
[----:B------:R-:W-:-:S04]  /*2f50*/  SHF.L.U32 R0, R3, 0x1f, RZ ;  /* 0x0000001f03007819 */ /* 0x000fc800000006ff */
[----:B------:R-:W1:Y:S02]  /*2f60*/  SYNCS.PHASECHK.TRANS64 P0, [UR4+0x100], R0 ;  /* 0x00010000ff0075a7 */ /* 0x000e640008001004 */
[----:B-1----:R-:W-:Y:S05]  /*2f70*/  @P0 EXIT ;  /* 0x000000000000094d */ /* 0x002fea0003800000 */
[----:B------:R-:W-:Y:S02]  /*2f80*/  SHF.L.U32 R3, R3, 0x1f, RZ ;  /* 0x0000001f03037819 */ /* 0x000fe400000006ff */
[----:B------:R-:W-:-:S07]  /*2f90*/  MOV R0, UR4 ;  /* 0x0000000400007c02 */ /* 0x000fce0008000f00 */
.L_x_56:
[----:B-1----:R1:W2:Y:S02]  /*2fa0*/  SYNCS.PHASECHK.TRANS64.TRYWAIT P0, [R0+URZ+0x100], R3 ;  /* 0x00010003000075a7 */ /* 0x0022a400080011ff */
[----:B--2---:R-:W-:Y:S05]  /*2fb0*/  @!P0 NANOSLEEP.SYNCS 0x989680 ;  /* 0x009896800000895d */ /* 0x004fea0003900000 */
[----:B------:R-:W2:Y:S02]  /*2fc0*/  @!P0 SYNCS.PHASECHK.TRANS64 P0, [R0+URZ+0x100], R3 ;  /* 0x00010003000085a7 */ /* 0x000ea400080010ff */
[----:B--2---:R-:W-:Y:S05]  /*2fd0*/  @P0 EXIT ;  /* 0x000000000000094d */ /* 0x004fea0003800000 */
[----:B------:R-:W-:Y:S05]  /*2fe0*/  BRA `(.L_x_56) ;  /* 0xfffffffc00ec7947 */ /* 0x000fea000383ffff */
.L_x_49:
[----:B------:R-:W-:-:S09]  /*2ff0*/  UISETP.NE.AND UP1, UPT, UR8, URZ, UPT ;  /* 0x000000ff0800728c */ /* 0x000fd2000bf25270 */
[----:B------:R-:W-:Y:S05]  /*3000*/  BRA.U UP1, `(.L_x_57) ;  /* 0x0000000d01b47547 */ /* 0x000fea000b800000 */
[----:B------:R-:W-:Y:S01]  /*3010*/  UMOV UR4, 0x40 ;  /* 0x0000004000047882 */ /* 0x000fe20000000000 */
[----:B------:R-:W-:Y:S01]  /*3020*/  NOP ;  /* 0x0000000000007918 */ /* 0x000fe20000000000 */
[----:B------:R-:W-:Y:S01]  /*3030*/  ULEA UR4, UR37, UR4, 0x18 ;  /* 0x0000000425047291 */ /* 0x000fe2000f8ec0ff */
[----:B------:R-:W-:Y:S02]  /*3040*/  UMOV UR5, 0x400 ;  /* 0x0000040000057882 */ /* 0x000fe40000000000 */
[----:B------:R-:W-:-:S06]  /*3050*/  ULEA UR37, UR37, UR5, 0x18 ;  /* 0x0000000525257291 */ /* 0x000fcc000f8ec0ff */
[----:B------:R-:W1:Y:S02]  /*3060*/  LDS.U8 R0, [UR4+0x1c] ;  /* 0x00001c04ff007984 */ /* 0x000e640008000000 */
[----:B-1----:R-:W-:-:S13]  /*3070*/  ISETP.NE.AND P0, PT, R0, RZ, PT ;  /* 0x000000ff0000720c */ /* 0x002fda0003f05270 */
[----:B------:R-:W-:Y:S05]  /*3080*/  @P0 BRA `(.L_x_58) ;  /* 0x0000000000580947 */ /* 0x000fea0003800000 */
[----:B------:R-:W-:-:S13]  /*3090*/  ELECT P0, URZ, PT ;  /* 0x0000000000ff782f */ /* 0x000fda0003800000 */
[----:B------:R-:W-:Y:S05]  /*30a0*/  @!P0 BRA `(.L_x_59) ;  /* 0x0000000000608947 */ /* 0x000fea0003800000 */
[----:B------:R-:W-:Y:S01]  /*30b0*/  UMOV UR5, 0x10 ;  /* 0x0000001000057882 */ /* 0x000fe20000000000 */
[----:B------:R-:W-:Y:S01]  /*30c0*/  HFMA2 R0, -RZ, RZ, 0, 5.9604644775390625e-08 ;  /* 0x00000001ff007431 */ /* 0x000fe200000001ff */
[----:B------:R-:W-:-:S03]  /*30d0*/  MOV R2, 0xffff ;  /* 0x0000ffff00027802 */ /* 0x000fc60000000f00 */
[----:B------:R-:W-:Y:S04]  /*30e0*/  DEPBAR.LE SB1, 0x36 ;  /* 0x00009d800000791a */ /* 0x000fe80000000000 */
[----:B------:R-:W1:Y:S02]  /*30f0*/  UTCATOMSWS.FIND_AND_SET.ALIGN UP0, UR5, UR5 ;  /* 0x00000005000575e3 */ /* 0x000e640008000800 */
[----:B-1----:R-:W-:Y:S01]  /*3100*/  MOV R3, UR5 ;  /* 0x0000000500037c02 */ /* 0x002fe20008000f00 */
[----:B------:R-:W-:Y:S06]  /*3110*/  BRA.U UP0, `(.L_x_60) ;  /* 0x0000000100187547 */ /* 0x000fec000b800000 */
.L_x_61:
[----:B------:R-:W-:Y:S05]  /*3120*/  NANOSLEEP 0x64 ;  /* 0x000000640000795d */ /* 0x000fea0003800000 */
[----:B------:R-:W-:-:S05]  /*3130*/  UMOV UR5, 0x10 ;  /* 0x0000001000057882 */ /* 0x000fca0000000000 */
[----:B------:R-:W-:Y:S04]  /*3140*/  DEPBAR.LE SB1, 0x36 ;  /* 0x00009d800000791a */ /* 0x000fe80000000000 */
[----:B------:R-:W1:Y:S02]  /*3150*/  UTCATOMSWS.FIND_AND_SET.ALIGN UP0, UR5, UR5 ;  /* 0x00000005000575e3 */ /* 0x000e640008000800 */
[----:B-1----:R-:W-:Y:S01]  /*3160*/  MOV R3, UR5 ;  /* 0x0000000500037c02 */ /* 0x002fe20008000f00 */
[----:B------:R-:W-:Y:S05]  /*3170*/  BRA.U !UP0, `(.L_x_61) ;  /* 0xfffffffd08e87547 */ /* 0x000fea000b83ffff */
.L_x_60:
[-C--:B------:R-:W-:Y:S02]  /*3180*/  SHF.L.U32 R2, R2, R3.reuse, RZ ;  /* 0x0000000302027219 */ /* 0x080fe400000006ff */
[----:B------:R-:W-:Y:S01]  /*3190*/  SHF.L.U32 R0, R0, R3, RZ ;  /* 0x0000000300007219 */ /* 0x000fe200000006ff */
[----:B------:R-:W-:Y:S02]  /*31a0*/  IMAD.SHL.U32 R3, R3, 0x20, RZ ;  /* 0x0000002003037824 */ /* 0x000fe400078e00ff */
[----:B------:R1:W-:Y:S04]  /*31b0*/  ATOMS.OR RZ, [UR4+0x14], R2 ;  /* 0x00001402ffff798c */ /* 0x0003e8000b000004 */
[----:B------:R1:W-:Y:S04]  /*31c0*/  ATOMS.OR RZ, [UR4+0x18], R0 ;  /* 0x00001800ffff798c */ /* 0x0003e8000b000004 */
[----:B------:R1:W-:Y:S01]  /*31d0*/  STS [UR37+0x1a0], R3 ;  /* 0x0001a003ff007988 */ /* 0x0003e20008000825 */
[----:B------:R-:W-:Y:S05]  /*31e0*/  BRA `(.L_x_59) ;  /* 0x0000000000107947 */ /* 0x000fea0003800000 */
.L_x_58:
[----:B------:R-:W-:Y:S02]  /*31f0*/  MOV R0, 0xffffffff ;  /* 0xffffffff00007802 */ /* 0x000fe40000000f00 */
[----:B------:R-:W-:-:S03]  /*3200*/  MOV R2, 0x3230 ;  /* 0x0000323000027802 */ /* 0x000fc60000000f00 */
[----:B------:R1:W-:Y:S04]  /*3210*/  STS [UR37+0x1a0], R0 ;  /* 0x0001a000ff007988 */ /* 0x0003e80008000825 */
[----:B-1-3-5:R-:W-:Y:S05]  /*3220*/  CALL.REL.NOINC `($__internal_1_$__cuda_sm10x_tcgen05_guardrail_trap_phase_invalid_during_alloc) ;  /* 0x0000003c00c47944 */ /* 0x02afea0003c00000 */
.L_x_59:
[----:B------:R-:W-:Y:S05]  /*3230*/  WARPSYNC.ALL ;  /* 0x0000000000007948 */ /* 0x000fea0003800000 */
[----:B------:R-:W2:Y:S01]  /*3240*/  S2UR UR5, SR_CgaCtaId ;  /* 0x00000000000579c3 */ /* 0x000ea20000008800 */
[----:B------:R-:W-:Y:S01]  /*3250*/  UMOV UR4, 0x400 ;  /* 0x0000040000047882 */ /* 0x000fe20000000000 */
[----:B------:R-:W-:-:S06]  /*3260*/  NOP ;  /* 0x0000000000007918 */ /* 0x000fcc0000000000 */
[----:B------:R-:W-:Y:S06]  /*3270*/  BAR.ARV 0x6, 0xa0 ;  /* 0x0182800000007b1d */ /* 0x000fec0000002000 */
[----:B------:R-:W4:Y:S01]  /*3280*/  LDCU UR7, c[0x0][0x38c] ;  /* 0x00007180ff0777ac */ /* 0x000f220008000800 */
[----:B------:R-:W-:Y:S01]  /*3290*/  IMAD.MOV.U32 R11, RZ, RZ, 0x1 ;  /* 0x00000001ff0b7424 */ /* 0x000fe200078e00ff */
[----:B------:R-:W-:Y:S01]  /*32a0*/  CS2R R8, SRZ ;  /* 0x0000000000087805 */ /* 0x000fe2000001ff00 */
[----:B------:R-:W-:Y:S01]  /*32b0*/  IMAD.MOV.U32 R10, RZ, RZ, RZ ;  /* 0x000000ffff0a7224 */ /* 0x000fe200078e00ff */
[----:B------:R-:W3:Y:S01]  /*32c0*/  LDCU UR6, c[0x0][0x38c] ;  /* 0x00007180ff0677ac */ /* 0x000ee20008000800 */
[----:B------:R-:W-:Y:S01]  /*32d0*/  UMOV UR15, URZ ;  /* 0x000000ff000f7c82 */ /* 0x000fe20008000000 */
[----:B------:R-:W-:Y:S01]  /*32e0*/  UMOV UR14, URZ ;  /* 0x000000ff000e7c82 */ /* 0x000fe20008000000 */
[----:B--2---:R-:W-:Y:S01]  /*32f0*/  ULEA UR5, UR5, UR4, 0x18 ;  /* 0x0000000405057291 */ /* 0x004fe2000f8ec0ff */
[----:B------:R-:W-:Y:S01]  /*3300*/  UMOV UR24, 0x0 ;  /* 0x0000000000187882 */ /* 0x000fe20000000000 */
[----:B------:R-:W-:-:S02]  /*3310*/  UMOV UR25, 0x8040010 ;  /* 0x0804001000197882 */ /* 0x000fc40000000000 */
[----:B------:R-:W-:Y:S02]  /*3320*/  UIADD3 UR10, UPT, UPT, UR5, 0x2300, URZ ;  /* 0x00002300050a7890 */ /* 0x000fe4000fffe0ff */
[----:B------:R-:W-:Y:S02]  /*3330*/  UIADD3 UR11, UPT, UPT, UR5, 0x32300, URZ ;  /* 0x00032300050b7890 */ /* 0x000fe4000fffe0ff */
[----:B----4-:R-:W-:Y:S01]  /*3340*/  UIADD3 UR7, UPT, UPT, UR7, 0x3f, URZ ;  /* 0x0000003f07077890 */ /* 0x010fe2000fffe0ff */
[----:B-1----:R-:W1:Y:S01]  /*3350*/  LDS R0, [UR5+0x1a0] ;  /* 0x0001a005ff007984 */ /* 0x002e620008000800 */
[----:B------:R-:W-:Y:S02]  /*3360*/  USHF.R.U32.HI UR10, URZ, 0x4, UR10 ;  /* 0x00000004ff0a7899 */ /* 0x000fe4000801160a */
[----:B------:R-:W-:Y:S02]  /*3370*/  USHF.R.S32.HI UR4, URZ, 0x1f, UR7 ;  /* 0x0000001fff047899 */ /* 0x000fe40008011407 */
[----:B------:R-:W-:-:S02]  /*3380*/  USHF.R.U32.HI UR11, URZ, 0x4, UR11 ;  /* 0x00000004ff0b7899 */ /* 0x000fc4000801160b */
[----:B------:R-:W-:Y:S02]  /*3390*/  ULEA.HI UR4, UR4, UR7, URZ, 0x6 ;  /* 0x0000000704047291 */ /* 0x000fe4000f8f30ff */
[----:B------:R-:W-:Y:S02]  /*33a0*/  ULOP3.LUT UR10, UR10, 0x3fff, URZ, 0xc0, !UPT ;  /* 0x00003fff0a0a7892 */ /* 0x000fe4000f8ec0ff */
[----:B------:R-:W-:Y:S02]  /*33b0*/  USHF.R.S32.HI UR4, URZ, 0x6, UR4 ;  /* 0x00000006ff047899 */ /* 0x000fe40008011404 */
[----:B------:R-:W-:Y:S02]  /*33c0*/  ULOP3.LUT UR11, UR11, 0x3fff, URZ, 0xc0, !UPT ;  /* 0x00003fff0b0b7892 */ /* 0x000fe4000f8ec0ff */
[----:B------:R-:W-:Y:S01]  /*33d0*/  UISETP.LT.AND UP0, UPT, UR4, 0x1, UPT ;  /* 0x000000010400788c */ /* 0x000fe2000bf01270 */
[----:B------:R-:W-:Y:S01]  /*33e0*/  UMOV UR22, 0x0 ;  /* 0x0000000000167882 */ /* 0x000fe20000000000 */
[----:B------:R-:W-:-:S02]  /*33f0*/  UMOV UR23, 0x8040010 ;  /* 0x0804001000177882 */ /* 0x000fc40000000000 */
[----:B------:R-:W-:Y:S02]  /*3400*/  USEL UR9, UR4, 0x1, !UP0 ;  /* 0x0000000104097887 */ /* 0x000fe4000c000000 */
[----:B------:R-:W-:Y:S02]  /*3410*/  ULOP3.LUT UR10, UR10, 0x10000, URZ, 0xfc, !UPT ;  /* 0x000100000a0a7892 */ /* 0x000fe4000f8efcff */
[----:B------:R-:W-:Y:S02]  /*3420*/  ULOP3.LUT UR11, UR11, 0x10000, URZ, 0xfc, !UPT ;  /* 0x000100000b0b7892 */ /* 0x000fe4000f8efcff */
[----:B------:R-:W-:Y:S02]  /*3430*/  UIADD3 UR9, UPT, UPT, -UR9, URZ, URZ ;  /* 0x000000ff09097290 */ /* 0x000fe4000fffe1ff */
[----:B---3--:R-:W-:Y:S01]  /*3440*/  UISETP.GE.AND UP3, UPT, UR6, 0x1, UPT ;  /* 0x000000010600788c */ /* 0x008fe2000bf66270 */
[----:B------:R-:W-:Y:S01]  /*3450*/  UMOV UR20, 0x0 ;  /* 0x0000000000147882 */ /* 0x000fe20000000000 */
[----:B------:R-:W-:Y:S01]  /*3460*/  UMOV UR21, 0x8040010 ;  /* 0x0804001000157882 */ /* 0x000fe20000000000 */
[----:B------:R-:W-:Y:S01]  /*3470*/  UMOV UR18, 0x0 ;  /* 0x0000000000127882 */ /* 0x000fe20000000000 */
[----:B------:R-:W-:Y:S01]  /*3480*/  UMOV UR19, 0x8040010 ;  /* 0x0804001000137882 */ /* 0x000fe20000000000 */
[----:B-1----:R-:W-:-:S15]  /*3490*/  R2UR UR16, R0 ;  /* 0x00000000001072ca */ /* 0x002fde00000e0000 */
.L_x_68:
[----:B------:R-:W-:Y:S02]  /*34a0*/  LEA R0, R10, UR5, 0x3 ;  /* 0x000000050a007c11 */ /* 0x000fe4000f8e18ff */
[----:B------:R-:W-:Y:S02]  /*34b0*/  SHF.L.U32 R5, R9, 0x1f, RZ ;  /* 0x0000001f09057819 */ /* 0x000fe400000006ff */
[----:B------:R-:W-:Y:S01]  /*34c0*/  PLOP3.LUT P0, PT, PT, PT, UP3, 0x80, 0x8 ;  /* 0x000000000008781c */ /* 0x000fe20003f0f038 */
[----:B------:R-:W-:Y:S01]  /*34d0*/  VIADD R3, R0, 0x100 ;  /* 0x0000010000037836 */ /* 0x000fe20000000000 */
[----:B-1----:R-:W1:Y:S02]  /*34e0*/  SYNCS.PHASECHK.TRANS64.TRYWAIT P1, [R0+URZ+0xf0], R5 ;  /* 0x0000f005000075a7 */ /* 0x002e6400080211ff */
[----:B-1-3--:R-:W-:Y:S09]  /*34f0*/  @!P1 BRA `(.L_x_62) ;  /* 0x0000003400c89947 */ /* 0x00aff20003800000 */
.L_x_142:
[----:B------:R-:W-:Y:S01]  /*3500*/  LEA R4, R10, UR5, 0x4 ;  /* 0x000000050a047c11 */ /* 0x000fe2000f8e20ff */
[----:B------:R-:W-:Y:S01]  /*3510*/  @UP3 ULEA UR6, UR14, UR5, 0x3 ;  /* 0x000000050e063291 */ /* 0x000fe2000f8e18ff */
[----:B------:R-:W-:Y:S01]  /*3520*/  PLOP3.LUT P2, PT, PT, PT, PT, 0x80, 0x8 ;  /* 0x000000000008781c */ /* 0x000fe20003f4f070 */
[----:B------:R-:W-:Y:S01]  /*3530*/  ULEA UR7, UR15, UR5, 0x3 ;  /* 0x000000050f077291 */ /* 0x000fe2000f8e18ff */
[----:B------:R-:W-:Y:S01]  /*3540*/  PRMT R3, RZ, 0x654, R3 ;  /* 0x00000654ff037816 */ /* 0x000fe20000000003 */
[----:B------:R-:W-:Y:S01]  /*3550*/  ULEA UR8, UR15, UR16, 0x4 ;  /* 0x000000100f087291 */ /* 0x000fe2000f8e20ff */
[----:B-1----:R-:W1:Y:S01]  /*3560*/  LDS.128 R4, [R4+0x180] ;  /* 0x0001800004047984 */ /* 0x002e620000000c00 */
[----:B------:R-:W-:Y:S02]  /*3570*/  @P0 SHF.L.U32 R2, R8, 0x1f, RZ ;  /* 0x0000001f08020819 */ /* 0x000fe400000006ff */
[----:B------:R-:W-:Y:S01]  /*3580*/  SHF.L.U32 R0, R11, 0x1f, RZ ;  /* 0x0000001f0b007819 */ /* 0x000fe200000006ff */
[----:B------:R-:W-:Y:S01]  /*3590*/  @!PT LDS RZ, [RZ] ;  /* 0x00000000fffff984 */ /* 0x000fe20000000800 */
[----:B------:R-:W-:Y:S01]  /*35a0*/  @!PT LDS RZ, [RZ] ;  /* 0x00000000fffff984 */ /* 0x000fe20000000800 */
[----:B------:R-:W-:Y:S01]  /*35b0*/  @!PT LDS RZ, [RZ] ;  /* 0x00000000fffff984 */ /* 0x000fe20000000800 */
[----:B------:R-:W-:Y:S01]  /*35c0*/  @!PT LDS RZ, [RZ] ;  /* 0x00000000fffff984 */ /* 0x000fe20000000800 */
[----:B------:R2:W-:Y:S06]  /*35d0*/  MEMBAR.ALL.CTA ;  /* 0x0000000000007992 */ /* 0x0005ec0000008000 */
[----:B--2---:R-:W2:Y:S02]  /*35e0*/  FENCE.VIEW.ASYNC.S ;  /* 0x00000000000073c6 */ /* 0x004ea40000000000 */
[----:B--2---:R2:W-:Y:S01]  /*35f0*/  SYNCS.ARRIVE.TRANS64.RED.A1T0 RZ, [R3+URZ], RZ ;  /* 0x000000ff03ff79a7 */ /* 0x0045e200081004ff */
[----:B------:R2:W3:Y:S01]  /*3600*/  @P0 SYNCS.PHASECHK.TRANS64.TRYWAIT P2, [UR6], R2 ;  /* 0x00000002ff0005a7 */ /* 0x0004e20008041106 */
[----:B-1----:R-:W-:Y:S01]  /*3610*/  LOP3.LUT P1, RZ, R6, 0x1, RZ, 0xc0, !PT ;  /* 0x0000000106ff7812 */ /* 0x002fe2000782c0ff */
[----:B------:R-:W1:Y:S02]  /*3620*/  SYNCS.PHASECHK.TRANS64.TRYWAIT P0, [UR7+0x130], R0 ;  /* 0x00013000ff0075a7 */ /* 0x000e640008001107 */
[----:B-123--:R-:W-:Y:S10]  /*3630*/  @!P0 BRA `(.L_x_63) ;  /* 0x00000034008c8947 */ /* 0x00eff40003800000 */
.L_x_144:
[----:B------:R-:W-:Y:S01]  /*3640*/  IADD3 R10, PT, PT, R10, 0x1, RZ ;  /* 0x000000010a0a7810 */ /* 0x000fe20007ffe0ff */
[----:B------:R-:W-:Y:S06]  /*3650*/  BRA.U !UP3, `(.L_x_64) ;  /* 0x000000010bc07547 */ /* 0x000fec000b800000 */
[----:B------:R-:W-:Y:S01]  /*3660*/  UPLOP3.LUT UP4, UPT, UPT, UPT, UPT, 0x40, 0x4 ;  /* 0x000000000004789c */ /* 0x000fe20003f8e870 */
[----:B------:R-:W-:Y:S01]  /*3670*/  UMOV UR13, UR9 ;  /* 0x00000009000d7c82 */ /* 0x000fe20008000000 */
[----:B------:R-:W-:Y:S01]  /*3680*/  UMOV UR12, UR4 ;  /* 0x00000004000c7c82 */ /* 0x000fe20008000000 */
[----:B------:R-:W-:-:S08]  /*3690*/  UMOV UR17, UR14 ;  /* 0x0000000e00117c82 */ /* 0x000fd00008000000 */
.L_x_67:
[----:B------:R-:W-:Y:S02]  /*36a0*/  UIADD3 UR13, UPT, UPT, UR13, 0x1, URZ ;  /* 0x000000010d0d7890 */ /* 0x000fe4000fffe0ff */
[----:B--2---:R-:W-:Y:S02]  /*36b0*/  ULEA UR6, UR17, UR5, 0x3 ;  /* 0x0000000511067291 */ /* 0x004fe4000f8e18ff */
[----:B------:R-:W-:Y:S01]  /*36c0*/  UISETP.NE.AND UP0, UPT, UR13, URZ, UPT ;  /* 0x000000ff0d00728c */ /* 0x000fe2000bf05270 */
[----:B---3--:R-:W-:Y:S10]  /*36d0*/  @P2 BRA `(.L_x_65) ;  /* 0x00000000000c2947 */ /* 0x008ff40003800000 */
[----:B-1----:R-:W-:Y:S04]  /*36e0*/  SHF.L.U32 R3, R8, 0x1f, RZ ;  /* 0x0000001f08037819 */ /* 0x002fe800000006ff */
[----:B------:R-:W1:Y:S02]  /*36f0*/  SYNCS.PHASECHK.TRANS64.TRYWAIT P0, [UR6], R3 ;  /* 0x00000003ff0075a7 */ /* 0x000e640008001106 */
[----:B-1----:R-:W-:Y:S05]  /*3700*/  @!P0 BRA `(.L_x_66) ;  /* 0x0000003400708947 */ /* 0x002fea0003800000 */
.L_x_65:
[----:B------:R-:W-:Y:S01]  /*3710*/  UISETP.NE.AND UP1, UPT, UR12, 0x1, UPT ;  /* 0x000000010c00788c */ /* 0x000fe2000bf25270 */
[----:B------:R-:W-:Y:S01]  /*3720*/  PLOP3.LUT P2, PT, PT, PT, PT, 0x80, 0x8 ;  /* 0x000000000008781c */ /* 0x000fe20003f4f070 */
[----:B------:R-:W-:Y:S02]  /*3730*/  UIADD3 UR14, UPT, UPT, UR17, 0x1, URZ ;  /* 0x00000001110e7890 */ /* 0x000fe4000fffe0ff */
[----:B------:R-:W-:Y:S02]  /*3740*/  ULEA UR28, UR17, UR11, 0x7 ;  /* 0x0000000b111c7291 */ /* 0x000fe4000f8e38ff */
[----:B------:R-:W-:Y:S01]  /*3750*/  UISETP.NE.AND UP2, UPT, UR14, 0xc, UPT ;  /* 0x0000000c0e00788c */ /* 0x000fe2000bf45270 */
[----:B------:R-:W-:Y:S01]  /*3760*/  PLOP3.LUT P0, PT, PT, PT, UP1, 0x80, 0x8 ;  /* 0x000000000008781c */ /* 0x000fe20003f0f018 */
[----:B------:R-:W-:Y:S02]  /*3770*/  UIADD3 UR40, UPT, UPT, UR28, 0x2, URZ ;  /* 0x000000021c287890 */ /* 0x000fe4000fffe0ff */
[----:B------:R-:W-:Y:S02]  /*3780*/  USEL UR27, URZ, 0x1, UP2 ;  /* 0x00000001ff1b7887 */ /* 0x000fe40009000000 */
[----:B------:R-:W-:Y:S02]  /*3790*/  USEL UR14, UR14, URZ, UP2 ;  /* 0x000000ff0e0e7287 */ /* 0x000fe40009000000 */
[----:B------:R-:W-:Y:S02]  /*37a0*/  UIADD3 UR36, UPT, UPT, UR28, 0x4, URZ ;  /* 0x000000041c247890 */ /* 0x000fe4000fffe0ff */
[----:B------:R-:W-:Y:S01]  /*37b0*/  @UP1 ULEA UR26, UR14, UR5, 0x3 ;  /* 0x000000050e1a1291 */ /* 0x000fe2000f8e18ff */
[----:B------:R-:W-:Y:S01]  /*37c0*/  LOP3.LUT R8, R8, UR27, RZ, 0x3c, !PT ;  /* 0x0000001b08087c12 */ /* 0x000fe2000f8e3cff */
[----:B------:R-:W-:Y:S02]  /*37d0*/  UIADD3 UR32, UPT, UPT, UR28, 0x6, URZ ;  /* 0x000000061c207890 */ /* 0x000fe4000fffe0ff */
[----:B------:R-:W-:Y:S01]  /*37e0*/  UIADD3 UR6, UPT, UPT, UR6, 0x60, URZ ;  /* 0x0000006006067890 */ /* 0x000fe2000fffe0ff */
[----:B-1----:R-:W-:Y:S01]  /*37f0*/  @P0 SHF.L.U32 R0, R8, 0x1f, RZ ;  /* 0x0000001f08000819 */ /* 0x002fe200000006ff */
[----:B------:R-:W-:Y:S01]  /*3800*/  UIADD3 UR12, UPT, UPT, UR12, -0x1, URZ ;  /* 0xffffffff0c0c7890 */ /* 0x000fe2000fffe0ff */
[----:B------:R-:W-:Y:S02]  /*3810*/  UMOV UR29, 0x40004040 ;  /* 0x40004040001d7882 */ /* 0x000fe40000000000 */
[----:B------:R2:W3:Y:S01]  /*3820*/  @P0 SYNCS.PHASECHK.TRANS64.TRYWAIT P2, [UR26], R0 ;  /* 0x00000000ff0005a7 */ /* 0x0004e2000804111a */
[----:B------:R-:W-:Y:S01]  /*3830*/  ULEA UR26, UR17, UR10, 0xa ;  /* 0x0000000a111a7291 */ /* 0x000fe2000f8e50ff */
[----:B------:R-:W-:Y:S01]  /*3840*/  UMOV UR27, 0x40004040 ;  /* 0x40004040001b7882 */ /* 0x000fe20000000000 */
[----:B------:R-:W-:Y:S02]  /*3850*/  UMOV UR41, 0x40004040 ;  /* 0x4000404000297882 */ /* 0x000fe40000000000 */
[----:B------:R-:W-:Y:S02]  /*3860*/  UIADD3 UR38, UPT, UPT, UR26, 0x2, URZ ;  /* 0x000000021a267890 */ /* 0x000fe4000fffe0ff */
[----:B------:R-:W-:Y:S02]  /*3870*/  UIADD3 UR34, UPT, UPT, UR26, 0x4, URZ ;  /* 0x000000041a227890 */ /* 0x000fe4000fffe0ff */
[----:B------:R-:W-:Y:S01]  /*3880*/  UIADD3 UR30, UPT, UPT, UR26, 0x6, URZ ;  /* 0x000000061a1e7890 */ /* 0x000fe2000fffe0ff */
[----:B------:R2:W-:Y:S01]  /*3890*/  UTCHMMA gdesc[UR26], gdesc[UR28], tmem[UR8], tmem[UR24], idesc[UR25], UP4 ;  /* 0x00ff181c1a0075ea */ /* 0x0005e2000a000008 */
[----:B------:R-:W-:Y:S01]  /*38a0*/  UPLOP3.LUT UP4, UPT, UPT, UPT, UPT, 0x80, 0x8 ;  /* 0x000000000008789c */ /* 0x000fe20003f8f070 */
[----:B------:R-:W-:Y:S01]  /*38b0*/  UMOV UR39, 0x40004040 ;  /* 0x4000404000277882 */ /* 0x000fe20000000000 */
[----:B------:R-:W-:Y:S01]  /*38c0*/  UMOV UR37, 0x40004040 ;  /* 0x4000404000257882 */ /* 0x000fe20000000000 */
[----:B------:R2:W-:Y:S01]  /*38d0*/  UTCHMMA gdesc[UR38], gdesc[UR40], tmem[UR8], tmem[UR22], idesc[UR23], UPT ;  /* 0x00ff1628260075ea */ /* 0x0005e2000b800008 */
[----:B------:R-:W-:Y:S01]  /*38e0*/  UMOV UR35, 0x40004040 ;  /* 0x4000404000237882 */ /* 0x000fe20000000000 */
[----:B------:R-:W-:Y:S01]  /*38f0*/  UMOV UR33, 0x40004040 ;  /* 0x4000404000217882 */ /* 0x000fe20000000000 */
[----:B------:R-:W-:Y:S01]  /*3900*/  UMOV UR31, 0x40004040 ;  /* 0x40004040001f7882 */ /* 0x000fe20000000000 */
[----:B------:R2:W-:Y:S01]  /*3910*/  UTCHMMA gdesc[UR34], gdesc[UR36], tmem[UR8], tmem[UR20], idesc[UR21], UPT ;  /* 0x00ff1424220075ea */ /* 0x0005e2000b800008 */
[----:B------:R2:W-:Y:S01]  /*3920*/  UTCHMMA gdesc[UR30], gdesc[UR32], tmem[UR8], tmem[UR18], idesc[UR19], UPT ;  /* 0x00ff12201e0075ea */ /* 0x0005e2000b800008 */
[----:B------:R2:W-:Y:S01]  /*3930*/  UTCBAR [UR6], URZ ;  /* 0x000000ff060073e9 */ /* 0x0005e200080000ff */
[----:B------:R-:W-:Y:S01]  /*3940*/  UMOV UR17, UR14 ;  /* 0x0000000e00117c82 */ /* 0x000fe20008000000 */
[----:B------:R-:W-:Y:S05]  /*3950*/  BRA.U UP0, `(.L_x_67) ;  /* 0xfffffffd00507547 */ /* 0x000fea000b83ffff */
.L_x_64:
[----:B------:R-:W-:Y:S01]  /*3960*/  UIADD3 UR15, UPT, UPT, UR15, 0x1, URZ ;  /* 0x000000010f0f7890 */ /* 0x000fe2000fffe0ff */
[C---:B------:R-:W-:Y:S01]  /*3970*/  ISETP.NE.AND P0, PT, R10.reuse, 0x2, PT ;  /* 0x000000020a00780c */ /* 0x040fe20003f05270 */
[----:B------:R-:W-:Y:S02]  /*3980*/  UIADD3 UR7, UPT, UPT, UR7, 0x110, URZ ;  /* 0x0000011007077890 */ /* 0x000fe4000fffe0ff */
[----:B------:R-:W-:Y:S01]  /*3990*/  UISETP.NE.AND UP0, UPT, UR15, 0x4, UPT ;  /* 0x000000040f00788c */ /* 0x000fe2000bf05270 */
[----:B-12---:R-:W-:Y:S02]  /*39a0*/  SEL R0, RZ, 0x1, P0 ;  /* 0x00000001ff007807 */ /* 0x006fe40000000000 */
[----:B------:R-:W-:Y:S01]  /*39b0*/  SEL R10, R10, RZ, P0 ;  /* 0x000000ff0a0a7207 */ /* 0x000fe20000000000 */
[----:B------:R-:W-:Y:S01]  /*39c0*/  USEL UR6, URZ, 0x1, UP0 ;  /* 0x00000001ff067887 */ /* 0x000fe20008000000 */
[----:B------:R-:W-:Y:S01]  /*39d0*/  LOP3.LUT R9, R9, R0, RZ, 0x3c, !PT ;  /* 0x0000000009097212 */ /* 0x000fe200078e3cff */
[----:B------:R-:W-:Y:S01]  /*39e0*/  USEL UR15, UR15, URZ, UP0 ;  /* 0x000000ff0f0f7287 */ /* 0x000fe20008000000 */
[----:B------:R1:W-:Y:S03]  /*39f0*/  UTCBAR [UR7], URZ ;  /* 0x000000ff070073e9 */ /* 0x0003e600080000ff */
[----:B------:R-:W-:Y:S01]  /*3a00*/  LOP3.LUT R11, R11, UR6, RZ, 0x3c, !PT ;  /* 0x000000060b0b7c12 */ /* 0x000fe2000f8e3cff */
[----:B------:R-:W-:Y:S07]  /*3a10*/  @P1 BRA `(.L_x_68) ;  /* 0xfffffff800a01947 */ /* 0x000fee000383ffff */
[----:B------:R-:W2:Y:S01]  /*3a20*/  S2UR UR4, SR_CgaCtaId ;  /* 0x00000000000479c3 */ /* 0x000ea20000008800 */
[----:B------:R-:W-:Y:S01]  /*3a30*/  ELECT P0, URZ, PT ;  /* 0x0000000000ff782f */ /* 0x000fe20003800000 */
[----:B------:R-:W-:Y:S01]  /*3a40*/  IMAD.MOV.U32 R0, RZ, RZ, 0x1 ;  /* 0x00000001ff007424 */ /* 0x000fe200078e00ff */
[----:B------:R-:W-:Y:S01]  /*3a50*/  UIADD3 UR5, UPT, UPT, UR5, 0x130, URZ ;  /* 0x0000013005057890 */ /* 0x000fe2000fffe0ff */
[----:B------:R-:W-:Y:S01]  /*3a60*/  SHF.L.U32 R3, R11, 0x1f, RZ ;  /* 0x0000001f0b037819 */ /* 0x000fe200000006ff */
[----:B------:R-:W-:-:S03]  /*3a70*/  UMOV UR6, 0x40 ;  /* 0x0000004000067882 */ /* 0x000fc60000000000 */
[----:B------:R-:W-:Y:S01]  /*3a80*/  UVIRTCOUNT.DEALLOC.SMPOOL 0x80 ;  /* 0x000000800000784c */ /* 0x000fe20000000000 */
[----:B--2---:R-:W-:Y:S02]  /*3a90*/  ULEA UR4, UR4, UR6, 0x18 ;  /* 0x0000000604047291 */ /* 0x004fe4000f8ec0ff */
[----:B------:R-:W-:-:S07]  /*3aa0*/  ULEA UR6, UR15, UR5, 0x3 ;  /* 0x000000050f067291 */ /* 0x000fce000f8e18ff */
[----:B------:R2:W-:Y:S02]  /*3ab0*/  @P0 STS.U8 [UR4+0x1c], R0 ;  /* 0x00001c00ff000988 */ /* 0x0005e40008000004 */
[----:B------:R-:W4:Y:S02]  /*3ac0*/  SYNCS.PHASECHK.TRANS64.TRYWAIT P0, [UR6], R3 ;  /* 0x00000003ff0075a7 */ /* 0x000f240008001106 */
[----:B--2-4-:R-:W-:Y:S05]  /*3ad0*/  @!P0 BRA `(.L_x_69) ;  /* 0x0000003000948947 */ /* 0x014fea0003800000 */
.L_x_147:
[----:B-1----:R-:W-:-:S04]  /*3ae0*/  UIADD3 UR7, UPT, UPT, UR15, 0x1, URZ ;  /* 0x000000010f077890 */ /* 0x002fc8000fffe0ff */
[----:B------:R-:W-:-:S04]  /*3af0*/  UISETP.NE.AND UP0, UPT, UR7, 0x4, UPT ;  /* 0x000000040700788c */ /* 0x000fc8000bf05270 */
[----:B------:R-:W-:Y:S02]  /*3b00*/  USEL UR8, URZ, 0x1, UP0 ;  /* 0x00000001ff087887 */ /* 0x000fe40008000000 */
[----:B------:R-:W-:-:S04]  /*3b10*/  USEL UR7, UR7, URZ, UP0 ;  /* 0x000000ff07077287 */ /* 0x000fc80008000000 */
[----:B------:R-:W-:Y:S01]  /*3b20*/  ULEA UR6, UR7, UR5, 0x3 ;  /* 0x0000000507067291 */ /* 0x000fe2000f8e18ff */
[----:B------:R-:W-:-:S04]  /*3b30*/  LOP3.LUT R2, R11, UR8, RZ, 0x3c, !PT ;  /* 0x000000080b027c12 */ /* 0x000fc8000f8e3cff */
[----:B--2---:R-:W-:-:S04]  /*3b40*/  SHF.L.U32 R3, R2, 0x1f, RZ ;  /* 0x0000001f02037819 */ /* 0x004fc800000006ff */
[----:B------:R-:W1:Y:S02]  /*3b50*/  SYNCS.PHASECHK.TRANS64.TRYWAIT P0, [UR6], R3 ;  /* 0x00000003ff0075a7 */ /* 0x000e640008001106 */
[----:B-1----:R-:W-:Y:S05]  /*3b60*/  @!P0 BRA `(.L_x_70) ;  /* 0x0000003000888947 */ /* 0x002fea0003800000 */
.L_x_149:
        /* <DEDUP_REMOVED lines=9> */
.L_x_151:
[----:B------:R-:W-:-:S04]  /*3c00*/  UIADD3 UR7, UPT, UPT, UR7, 0x1, URZ ;  /* 0x0000000107077890 */ /* 0x000fc8000fffe0ff */
[----:B------:R-:W-:-:S04]  /*3c10*/  UISETP.NE.AND UP0, UPT, UR7, 0x4, UPT ;  /* 0x000000040700788c */ /* 0x000fc8000bf05270 */
[----:B------:R-:W-:Y:S02]  /*3c20*/  USEL UR6, URZ, 0x1, UP0 ;  /* 0x00000001ff067887 */ /* 0x000fe40008000000 */
[----:B------:R-:W-:-:S04]  /*3c30*/  USEL UR7, UR7, URZ, UP0 ;  /* 0x000000ff07077287 */ /* 0x000fc80008000000 */
[----:B------:R-:W-:Y:S01]  /*3c40*/  ULEA UR7, UR7, UR5, 0x3 ;  /* 0x0000000507077291 */ /* 0x000fe2000f8e18ff */
[----:B-1----:R-:W-:-:S04]  /*3c50*/  LOP3.LUT R3, R2, UR6, RZ, 0x3c, !PT ;  /* 0x0000000602037c12 */ /* 0x002fc8000f8e3cff */
[----:B------:R-:W-:-:S04]  /*3c60*/  SHF.L.U32 R3, R3, 0x1f, RZ ;  /* 0x0000001f03037819 */ /* 0x000fc800000006ff */
[----:B------:R-:W1:Y:S02]  /*3c70*/  SYNCS.PHASECHK.TRANS64.TRYWAIT P0, [UR7], R3 ;  /* 0x00000003ff0075a7 */ /* 0x000e640008001107 */
[----:B-1----:R-:W-:Y:S05]  /*3c80*/  @!P0 BRA `(.L_x_72) ;  /* 0x0000003000708947 */ /* 0x002fea0003800000 */
.L_x_153:
[----:B------:R-:W-:Y:S01]  /*3c90*/  NOP ;  /* 0x0000000000007918 */ /* 0x000fe20000000000 */
[----:B-1----:R-:W1:Y:S01]  /*3ca0*/  LDS R0, [UR4+0x14] ;  /* 0x00001404ff007984 */ /* 0x002e620008000800 */
[----:B------:R-:W-:Y:S01]  /*3cb0*/  ULOP3.LUT UR6, UR16, 0xffff, URZ, 0xc0, !UPT ;  /* 0x0000ffff10067892 */ /* 0x000fe2000f8ec0ff */
[----:B------:R-:W-:Y:S01]  /*3cc0*/  UMOV UR8, 0xffff ;  /* 0x0000ffff00087882 */ /* 0x000fe20000000000 */
[----:B------:R-:W-:Y:S02]  /*3cd0*/  UMOV UR5, 0x1 ;  /* 0x0000000100057882 */ /* 0x000fe40000000000 */
[----:B------:R-:W-:-:S04]  /*3ce0*/  USHF.R.U32.HI UR6, URZ, 0x5, UR6 ;  /* 0x00000005ff067899 */ /* 0x000fc80008011606 */
[----:B------:R-:W-:Y:S02]  /*3cf0*/  USHF.L.U32 UR8, UR8, UR6, URZ ;  /* 0x0000000608087299 */ /* 0x000fe400080006ff */
[----:B------:R-:W-:-:S04]  /*3d00*/  USHF.L.U32 UR5, UR5, UR6, URZ ;  /* 0x0000000605057299 */ /* 0x000fc800080006ff */
[----:B-1----:R-:W-:-:S04]  /*3d10*/  LOP3.LUT R0, R0, UR8, RZ, 0xc0, !PT ;  /* 0x0000000800007c12 */ /* 0x002fc8000f8ec0ff */
[----:B------:R-:W-:-:S13]  /*3d20*/  ISETP.NE.AND P0, PT, R0, UR8, PT ;  /* 0x0000000800007c0c */ /* 0x000fda000bf05270 */
[----:B------:R-:W-:Y:S05]  /*3d30*/  @P0 BRA `(.L_x_73) ;  /* 0x0000000000580947 */ /* 0x000fea0003800000 */
[----:B------:R-:W1:Y:S02]  /*3d40*/  LDS R0, [UR4+0x18] ;  /* 0x00001804ff007984 */ /* 0x000e640008000800 */
[----:B-1----:R-:W-:-:S04]  /*3d50*/  LOP3.LUT R0, R0, UR5, RZ, 0xc0, !PT ;  /* 0x0000000500007c12 */ /* 0x002fc8000f8ec0ff */
[----:B------:R-:W-:-:S13]  /*3d60*/  ISETP.NE.AND P0, PT, R0, UR5, PT ;  /* 0x0000000500007c0c */ /* 0x000fda000bf05270 */
[----:B------:R-:W-:Y:S05]  /*3d70*/  @P0 BRA `(.L_x_74) ;  /* 0x00000000003c0947 */ /* 0x000fea0003800000 */
[----:B------:R-:W1:Y:S01]  /*3d80*/  S2R R2, SR_LANEID ;  /* 0x0000000000027919 */ /* 0x000e620000000000 */
[----:B------:R-:W-:Y:S01]  /*3d90*/  ULOP3.LUT UR8, URZ, UR8, URZ, 0x33, !UPT ;  /* 0x00000008ff087292 */ /* 0x000fe2000f8e33ff */
[----:B------:R-:W-:Y:S01]  /*3da0*/  LOP3.LUT R4, RZ, UR5, RZ, 0x33, !PT ;  /* 0x00000005ff047c12 */ /* 0x000fe2000f8e33ff */
[----:B------:R-:W-:Y:S02]  /*3db0*/  VOTEU.ANY UR7, UPT, PT ;  /* 0x0000000000077886 */ /* 0x000fe400038e0100 */
[----:B------:R-:W-:Y:S01]  /*3dc0*/  UFLO.U32 UR7, UR7 ;  /* 0x00000007000772bd */ /* 0x000fe200080e0000 */
[----:B------:R-:W2:Y:S01]  /*3dd0*/  REDUX UR5, R4 ;  /* 0x00000000040573c4 */ /* 0x000ea20000000000 */
[----:B------:R-:W-:-:S06]  /*3de0*/  IMAD.U32 R0, RZ, RZ, UR8 ;  /* 0x00000008ff007e24 */ /* 0x000fcc000f8e00ff */
[----:B------:R4:W-:Y:S01]  /*3df0*/  UTCATOMSWS.AND URZ, UR8 ;  /* 0x0000000800ff79e3 */ /* 0x0009e20008000000 */
[----:B------:R-:W3:Y:S01]  /*3e00*/  REDUX UR6, R0 ;  /* 0x00000000000673c4 */ /* 0x000ee20000000000 */
[----:B-1----:R-:W-:Y:S01]  /*3e10*/  ISETP.EQ.U32.AND P0, PT, R2, UR7, PT ;  /* 0x0000000702007c0c */ /* 0x002fe2000bf02070 */
[----:B--2---:R-:W-:Y:S01]  /*3e20*/  IMAD.U32 R2, RZ, RZ, UR5 ;  /* 0x00000005ff027e24 */ /* 0x004fe2000f8e00ff */
[----:B---3--:R-:W-:-:S11]  /*3e30*/  MOV R3, UR6 ;  /* 0x0000000600037c02 */ /* 0x008fd60008000f00 */
[----:B------:R4:W-:Y:S04]  /*3e40*/  @P0 ATOMS.AND RZ, [UR4+0x14], R3 ;  /* 0x00001403ffff098c */ /* 0x0009e8000a800004 */
[----:B------:R4:W-:Y:S01]  /*3e50*/  @P0 ATOMS.AND RZ, [UR4+0x18], R2 ;  /* 0x00001802ffff098c */ /* 0x0009e2000a800004 */
[----:B------:R-:W-:Y:S05]  /*3e60*/  BRA `(.L_x_75) ;  /* 0x0000000000147947 */ /* 0x000fea0003800000 */
.L_x_74:
[----:B------:R-:W-:Y:S02]  /*3e70*/  MOV R2, 0x3e90 ;  /* 0x00003e9000027802 */ /* 0x000fe40000000f00 */
[----:B---3-5:R-:W-:Y:S05]  /*3e80*/  CALL.REL.NOINC `($__internal_0_$__cuda_sm10x_tcgen05_guardrail_trap_col_being_dealloced_not_returned_by_alloc) ;  /* 0x0000003000a07944 */ /* 0x028fea0003c00000 */
[----:B------:R-:W-:Y:S05]  /*3e90*/  BRA `(.L_x_75) ;  /* 0x0000000000087947 */ /* 0x000fea0003800000 */
.L_x_73:
[----:B------:R-:W-:Y:S02]  /*3ea0*/  MOV R2, 0x3ec0 ;  /* 0x00003ec000027802 */ /* 0x000fe40000000f00 */
[----:B---3-5:R-:W-:Y:S05]  /*3eb0*/  CALL.REL.NOINC `($__internal_2_$__cuda_sm10x_tcgen05_guardrail_trap_unallocated_columns_being_dealloced) ;  /* 0x0000003000ac7944 */ /* 0x028fea0003c00000 */
.L_x_75:
[----:B------:R-:W-:Y:S01]  /*3ec0*/  NOP ;  /* 0x0000000000007918 */ /* 0x000fe20000000000 */
[----:B----4-:R-:W-:Y:S05]  /*3ed0*/  EXIT ;  /* 0x000000000000794d */ /* 0x010fea0003800000 */
.L_x_57:
[----:B------:R-:W-:-:S09]  /*3ee0*/  UISETP.NE.OR UP2, UPT, UR8, 0x3, !UP2 ;  /* 0x000000030800788c */ /* 0x000fd2000d745670 */
[----:B------:R-:W-:Y:S05]  /*3ef0*/  BRA.U UP2, `(.L_x_76) ;  /* 0x0000000d020c7547 */ /* 0x000fea000b800000 */
[----:B------:R-:W1:Y:S01]  /*3f00*/  LDC R0, c[0x0][0xb30] ;  /* 0x0002cc00ff007b82 */ /* 0x000e620000000800 */
[----:B------:R-:W2:Y:S01]  /*3f10*/  LDCU.64 UR8, c[0x0][0x888] ;  /* 0x00011100ff0877ac */ /* 0x000ea20008000a00 */
[----:B------:R-:W-:Y:S01]  /*3f20*/  IMAD.MOV.U32 R30, RZ, RZ, 0x1 ;  /* 0x00000001ff1e7424 */ /* 0x000fe200078e00ff */
[----:B------:R-:W-:Y:S01]  /*3f30*/  CS2R R28, SRZ ;  /* 0x00000000001c7805 */ /* 0x000fe2000001ff00 */
[----:B------:R-:W-:Y:S01]  /*3f40*/  IMAD.MOV.U32 R25, RZ, RZ, 0x1000 ;  /* 0x00001000ff197424 */ /* 0x000fe200078e00ff */
[----:B------:R-:W4:Y:S03]  /*3f50*/  LDCU.64 UR4, c[0x0][0x890] ;  /* 0x00011200ff0477ac */ /* 0x000f260008000a00 */
[----:B------:R-:W3:Y:S01]  /*3f60*/  LDC R19, c[0x0][0x370] ;  /* 0x0000dc00ff137b82 */ /* 0x000ee20000000800 */
[----:B------:R-:W-:Y:S01]  /*3f70*/  UMOV UR7, 0x400 ;  /* 0x0000040000077882 */ /* 0x000fe20000000000 */
[----:B------:R-:W-:-:S02]  /*3f80*/  UPLOP3.LUT UP1, UPT, UPT, UPT, UPT, 0x40, 0x4 ;  /* 0x000000000004789c */ /* 0x000fc40003f2e870 */
[----:B------:R-:W-:Y:S01]  /*3f90*/  ULEA UR7, UR37, UR7, 0x18 ;  /* 0x0000000725077291 */ /* 0x000fe2000f8ec0ff */
[----:B------:R-:W-:-:S03]  /*3fa0*/  UMOV UR15, URZ ;  /* 0x000000ff000f7c82 */ /* 0x000fc60008000000 */
[----:B------:R-:W3:Y:S01]  /*3fb0*/  LDC R2, c[0x0][0xb0c] ;  /* 0x0002c300ff027b82 */ /* 0x000ee20000000800 */
[----:B--2---:R-:W-:Y:S02]  /*3fc0*/  UISETP.NE.U32.AND UP2, UPT, UR8, URZ, UPT ;  /* 0x000000ff0800728c */ /* 0x004fe4000bf45070 */
[----:B----4-:R-:W-:-:S05]  /*3fd0*/  UISETP.NE.U32.AND UP3, UPT, UR4, URZ, UPT ;  /* 0x000000ff0400728c */ /* 0x010fca000bf65070 */
[----:B------:R-:W2:Y:S01]  /*3fe0*/  LDC R18, c[0x0][0xb20] ;  /* 0x0002c800ff127b82 */ /* 0x000ea20000000800 */
[----:B-1----:R-:W-:Y:S01]  /*3ff0*/  ISETP.NE.AND P1, PT, R0, 0x1, PT ;  /* 0x000000010000780c */ /* 0x002fe20003f25270 */
[----:B------:R-:W-:Y:S02]  /*4000*/  UISETP.NE.AND.EX UP2, UPT, UR9, URZ, UPT, UP2 ;  /* 0x000000ff0900728c */ /* 0x000fe4000bf45320 */
[----:B------:R-:W-:-:S04]  /*4010*/  UISETP.NE.AND.EX UP3, UPT, UR5, URZ, UPT, UP3 ;  /* 0x000000ff0500728c */ /* 0x000fc8000bf65330 */
[----:B-----5:R-:W1:Y:S08]  /*4020*/  LDC.64 R32, c[0x0][0x348] ;  /* 0x0000d200ff207b82 */ /* 0x020e700000000a00 */
[----:B------:R-:W4:Y:S08]  /*4030*/  LDC.64 R16, c[0x0][0xb10] ;  /* 0x0002c400ff107b82 */ /* 0x000f300000000a00 */
[----:B------:R-:W1:Y:S08]  /*4040*/  LDC.64 R6, c[0x0][0xb18] ;  /* 0x0002c600ff067b82 */ /* 0x000e700000000a00 */
[----:B------:R-:W1:Y:S08]  /*4050*/  LDC.64 R4, c[0x0][0xb28] ;  /* 0x0002ca00ff047b82 */ /* 0x000e700000000a00 */
[----:B--23--:R-:W1:Y:S02]  /*4060*/  LDC R24, c[0x0][0x374] ;  /* 0x0000dd00ff187b82 */ /* 0x00ce640000000800 */
.L_x_84:
[C---:B------:R-:W-:Y:S02]  /*4070*/  LEA R0, R29.reuse, UR7, 0x3 ;  /* 0x000000071d007c11 */ /* 0x040fe4000f8e18ff */
[----:B------:R-:W-:Y:S02]  /*4080*/  SHF.L.U32 R3, R28, 0x1f, RZ ;  /* 0x0000001f1c037819 */ /* 0x000fe400000006ff */
[----:B------:R-:W-:Y:S02]  /*4090*/  LEA R20, R29, UR7, 0x4 ;  /* 0x000000071d147c11 */ /* 0x000fe4000f8e20ff */
[----:B--2---:R-:W2:Y:S02]  /*40a0*/  SYNCS.PHASECHK.TRANS64.TRYWAIT P0, [R0+URZ+0xf0], R3 ;  /* 0x0000f003000075a7 */ /* 0x004ea400080011ff */
[----:B--2---:R-:W-:Y:S05]  /*40b0*/  @!P0 BRA `(.L_x_77) ;  /* 0x0000002c007c8947 */ /* 0x004fea0003800000 */
.L_x_154:
[----:B------:R-:W-:Y:S01]  /*40c0*/  ISETP.GE.AND P0, PT, R26, 0x1, PT ;  /* 0x000000011a00780c */ /* 0x000fe20003f06270 */
[----:B------:R-:W3:Y:S01]  /*40d0*/  LDS.128 R20, [R20+0x180] ;  /* 0x0001800014147984 */ /* 0x000ee20000000c00 */
[----:B------:R-:W-:Y:S01]  /*40e0*/  ISETP.NE.U32.AND P4, PT, RZ, UR4, PT ;  /* 0x00000004ff007c0c */ /* 0x000fe2000bf85070 */
[----:B--2---:R-:W-:Y:S03]  /*40f0*/  VIADD R0, R0, 0x100 ;  /* 0x0000010000007836 */ /* 0x004fe60000000000 */
[----:B------:R-:W-:Y:S01]  /*4100*/  ISETP.NE.AND.EX P4, PT, RZ, UR5, PT, P4 ;  /* 0x00000005ff007c0c */ /* 0x000fe2000bf85340 */
[----:B------:R-:W-:Y:S01]  /*4110*/  @!PT LDS RZ, [RZ] ;  /* 0x00000000fffff984 */ /* 0x000fe20000000800 */
[----:B------:R-:W-:Y:S01]  /*4120*/  @!PT LDS RZ, [RZ] ;  /* 0x00000000fffff984 */ /* 0x000fe20000000800 */
[----:B------:R-:W-:Y:S01]  /*4130*/  @!PT LDS RZ, [RZ] ;  /* 0x00000000fffff984 */ /* 0x000fe20000000800 */
[----:B------:R-:W-:Y:S01]  /*4140*/  @!PT LDS RZ, [RZ] ;  /* 0x00000000fffff984 */ /* 0x000fe20000000800 */
[----:B------:R2:W-:Y:S06]  /*4150*/  MEMBAR.ALL.CTA ;  /* 0x0000000000007992 */ /* 0x0005ec0000008000 */
[----:B--2---:R-:W2:Y:S01]  /*4160*/  FENCE.VIEW.ASYNC.S ;  /* 0x00000000000073c6 */ /* 0x004ea20000000000 */
[----:B------:R-:W-:Y:S04]  /*4170*/  PRMT R0, RZ, 0x654, R0 ;  /* 0x00000654ff007816 */ /* 0x000fe80000000000 */
[----:B--2---:R2:W-:Y:S01]  /*4180*/  SYNCS.ARRIVE.TRANS64.RED.A1T0 RZ, [R0+URZ], RZ ;  /* 0x000000ff00ff79a7 */ /* 0x0045e200081004ff */
[----:B---3--:R-:W-:Y:S11]  /*4190*/  LOP3.LUT P3, RZ, R22, 0x1, RZ, 0xc0, !PT ;  /* 0x0000000116ff7812 */ /* 0x008ff6000786c0ff */
[----:B------:R-:W-:Y:S02]  /*41a0*/  @!UPT UIADD3 URZ, UPT, UPT, URZ, URZ, URZ ;  /* 0x000000fffffff290 */ /* 0x000fe4000fffe0ff */
[----:B------:R-:W-:Y:S02]  /*41b0*/  @P3 MOV R13, R20 ;  /* 0x00000014000d3202 */ /* 0x000fe40000000f00 */
[----:B------:R-:W-:Y:S01]  /*41c0*/  @P3 LOP3.LUT R8, R21, 0xffff, RZ, 0xc0, !PT ;  /* 0x0000ffff15083812 */ /* 0x000fe200078ec0ff */
[----:B--2---:R-:W-:Y:S06]  /*41d0*/  @!P0 BRA `(.L_x_78) ;  /* 0x0000000000a48947 */ /* 0x004fec0003800000 */
[----:B-1----:R-:W-:Y:S01]  /*41e0*/  IMAD.HI.U32 R31, R24, R7, RZ ;  /* 0x00000007181f7227 */ /* 0x002fe200078e00ff */
[----:B------:R-:W-:Y:S02]  /*41f0*/  ISETP.NE.AND P0, PT, R6, 0x1, PT ;  /* 0x000000010600780c */ /* 0x000fe40003f05270 */
[----:B------:R-:W-:Y:S01]  /*4200*/  ISETP.NE.AND P2, PT, R26, 0x1, PT ;  /* 0x000000011a00780c */ /* 0x000fe20003f45270 */
[----:B----4-:R-:W-:Y:S01]  /*4210*/  IMAD.HI.U32 R34, R19, R16, RZ ;  /* 0x0000001013227227 */ /* 0x010fe200078e00ff */
[----:B------:R-:W-:Y:S02]  /*4220*/  SHF.R.U32.HI R31, RZ, R18, R31 ;  /* 0x00000012ff1f7219 */ /* 0x000fe4000001161f */
[----:B------:R-:W-:Y:S01]  /*4230*/  ISETP.NE.AND P5, PT, R2, 0x1, PT ;  /* 0x000000010200780c */ /* 0x000fe20003fa5270 */
[----:B------:R-:W-:Y:S01]  /*4240*/  IMAD.HI.U32 R36, R13, R16, RZ ;  /* 0x000000100d247227 */ /* 0x000fe200078e00ff */
[----:B------:R-:W-:Y:S02]  /*4250*/  SHF.R.U32.HI R34, RZ, R17, R34 ;  /* 0x00000011ff227219 */ /* 0x000fe40000011622 */
[----:B------:R-:W-:Y:S01]  /*4260*/  SEL R3, R24, R31, !P0 ;  /* 0x0000001f18037207 */ /* 0x000fe20004000000 */
[C---:B------:R-:W-:Y:S01]  /*4270*/  IMAD.HI.U32 R31, R8.reuse, R7, RZ ;  /* 0x00000007081f7227 */ /* 0x040fe200078e00ff */
[----:B------:R-:W-:Y:S02]  /*4280*/  SEL R11, R19, R34, !P5 ;  /* 0x00000022130b7207 */ /* 0x000fe40006800000 */
[----:B------:R-:W-:Y:S01]  /*4290*/  SHF.R.U32.HI R36, RZ, R17, R36 ;  /* 0x00000011ff247219 */ /* 0x000fe20000011624 */
[----:B------:R-:W-:Y:S01]  /*42a0*/  IMAD.HI.U32 R38, R3, R4, RZ ;  /* 0x0000000403267227 */ /* 0x000fe200078e00ff */
[----:B------:R-:W-:Y:S03]  /*42b0*/  SHF.R.U32.HI R31, RZ, R18, R31 ;  /* 0x00000012ff1f7219 */ /* 0x000fe6000001161f */
[----:B------:R-:W-:Y:S01]  /*42c0*/  IMAD.HI.U32 R34, R11, R4, RZ ;  /* 0x000000040b227227 */ /* 0x000fe200078e00ff */
[----:B------:R-:W-:Y:S02]  /*42d0*/  @P2 SHF.R.U32.HI R3, RZ, R5, R38 ;  /* 0x00000005ff032219 */ /* 0x000fe40000011626 */
[----:B------:R-:W-:Y:S02]  /*42e0*/  SEL R9, R8, R31, !P0 ;  /* 0x0000001f08097207 */ /* 0x000fe40004000000 */
[----:B------:R-:W-:Y:S01]  /*42f0*/  @P2 SHF.R.U32.HI R11, RZ, R5, R34 ;  /* 0x00000005ff0b2219 */ /* 0x000fe20000011622 */
[C---:B------:R-:W-:Y:S01]  /*4300*/  IMAD R10, R26.reuse, R3, RZ ;  /* 0x000000031a0a7224 */ /* 0x040fe200078e02ff */
[----:B------:R-:W-:Y:S01]  /*4310*/  SEL R3, R13, R36, !P5 ;  /* 0x000000240d037207 */ /* 0x000fe20006800000 */
[C---:B------:R-:W-:Y:S03]  /*4320*/  IMAD.HI.U32 R14, R9.reuse, R4, RZ ;  /* 0x00000004090e7227 */ /* 0x040fe600078e00ff */
[----:B------:R-:W-:Y:S01]  /*4330*/  ISETP.GE.AND P0, PT, R9, R10, PT ;  /* 0x0000000a0900720c */ /* 0x000fe20003f06270 */
[C---:B------:R-:W-:Y:S01]  /*4340*/  IMAD R12, R26.reuse, R11, RZ ;  /* 0x0000000b1a0c7224 */ /* 0x040fe200078e02ff */
[-C--:B------:R-:W-:Y:S04]  /*4350*/  SHF.R.U32.HI R14, RZ, R5.reuse, R14 ;  /* 0x00000005ff0e7219 */ /* 0x080fe8000001160e */
[----:B------:R-:W-:Y:S02]  /*4360*/  ISETP.GE.OR P0, PT, R3, R12, P0 ;  /* 0x0000000c0300720c */ /* 0x000fe40000706670 */
[----:B------:R-:W-:Y:S05]  /*4370*/  SEL R15, R9, R14, !P2 ;  /* 0x0000000e090f7207 */ /* 0x000fea0005000000 */
[----:B------:R-:W-:Y:S04]  /*4380*/  IMAD.MOV R14, RZ, RZ, -R15 ;  /* 0x000000ffff0e7224 */ /* 0x000fe800078e0a0f */
[----:B------:R-:W-:Y:S02]  /*4390*/  IMAD R14, R26, R14, R9 ;  /* 0x0000000e1a0e7224 */ /* 0x000fe400078e0209 */
[C---:B------:R-:W-:Y:S05]  /*43a0*/  @!P0 IMAD.HI.U32 R10, R3.reuse, R4, RZ ;  /* 0x00000004030a8227 */ /* 0x040fea00078e00ff */
[----:B------:R-:W-:Y:S04]  /*43b0*/  @!P0 SHF.R.U32.HI R10, RZ, R5, R10 ;  /* 0x00000005ff0a8219 */ /* 0x000fe8000001160a */
[----:B------:R-:W-:Y:S01]  /*43c0*/  @!P0 SEL R0, R3, R10, !P2 ;  /* 0x0000000a03008207 */ /* 0x000fe20005000000 */
[----:B------:R-:W-:Y:S03]  /*43d0*/  IMAD.MOV R10, RZ, RZ, -R3 ;  /* 0x000000ffff0a7224 */ /* 0x000fe600078e0a03 */
[----:B------:R-:W-:Y:S01]  /*43e0*/  @!P0 IADD3 R15, PT, PT, R15, -R0, RZ ;  /* 0x800000000f0f8210 */ /* 0x000fe20007ffe0ff */
[----:B------:R-:W-:Y:S01]  /*43f0*/  @!P0 IMAD R0, R11, R14, R0 ;  /* 0x0000000e0b008224 */ /* 0x000fe200078e0200 */
[----:B------:R-:W-:Y:S01]  /*4400*/  IADD3 R11, PT, PT, -R9, RZ, RZ ;  /* 0x000000ff090b7210 */ /* 0x000fe20007ffe1ff */
[----:B------:R-:W-:Y:S02]  /*4410*/  IMAD R13, R2, R10, R13 ;  /* 0x0000000a020d7224 */ /* 0x000fe400078e020d */
[----:B------:R-:W-:Y:S02]  /*4420*/  @!P0 IMAD R9, R15, R26, R3 ;  /* 0x0000001a0f098224 */ /* 0x000fe400078e0203 */
[----:B------:R-:W-:Y:S02]  /*4430*/  @!P0 IMAD.MOV.U32 R3, RZ, RZ, R0 ;  /* 0x000000ffff038224 */ /* 0x000fe400078e0000 */
[----:B------:R-:W-:Y:S02]  /*4440*/  IMAD R8, R6, R11, R8 ;  /* 0x0000000b06087224 */ /* 0x000fe400078e0208 */
[----:B------:R-:W-:Y:S02]  /*4450*/  IMAD R13, R3, R2, R13 ;  /* 0x00000002030d7224 */ /* 0x000fe400078e020d */
[----:B------:R-:W-:Y:S02]  /*4460*/  IMAD R8, R9, R6, R8 ;  /* 0x0000000609087224 */ /* 0x000fe400078e0208 */
.L_x_78:
[----:B------:R-:W-:Y:S05]  /*4470*/  BRA.U UP1, `(.L_x_79) ;  /* 0x0000000101107547 */ /* 0x000fea000b800000 */
[----:B------:R-:W-:Y:S04]  /*4480*/  MOV R0, UR6 ;  /* 0x0000000600007c02 */ /* 0x000fe80008000f00 */
[----:B------:R-:W-:Y:S04]  /*4490*/  SHF.L.U32 R3, R0, 0x1f, RZ ;  /* 0x0000001f00037819 */ /* 0x000fe800000006ff */
[----:B------:R-:W2:Y:S02]  /*44a0*/  SYNCS.PHASECHK.TRANS64.TRYWAIT P0, [UR7+0xe8], R3 ;  /* 0x0000e803ff0075a7 */ /* 0x000ea40008001107 */
[----:B--2---:R-:W-:Y:S05]  /*44b0*/  @!P0 BRA `(.L_x_80) ;  /* 0x0000002800908947 */ /* 0x004fea0003800000 */
.L_x_79:
[----:B------:R-:W-:Y:S05]  /*44c0*/  BRA.U !UP3, `(.L_x_81) ;  /* 0x000000010b347547 */ /* 0x000fea000b800000 */
[----:B------:R-:W-:Y:S01]  /*44d0*/  UPLOP3.LUT UP0, UPT, UPT, UPT, UP2, 0x80, 0x8 ;  /* 0x000000000008789c */ /* 0x000fe20003f0f020 */
[----:B--2---:R-:W-:Y:S02]  /*44e0*/  HFMA2 R0, -RZ, RZ, 0, 5.9604644775390625e-08 ;  /* 0x00000001ff007431 */ /* 0x004fe400000001ff */
[----:B------:R-:W-:Y:S03]  /*44f0*/  IMAD.MOV.U32 R70, RZ, RZ, 0x1 ;  /* 0x00000001ff467424 */ /* 0x000fe600078e00ff */
[----:B------:R-:W-:Y:S05]  /*4500*/  PLOP3.LUT P0, PT, PT, PT, UP0, 0x80, 0x8 ;  /* 0x000000000008781c */ /* 0x000fea0003f0f008 */
[----:B------:R-:W2:Y:S01]  /*4510*/  @UP0 LDCU.64 UR10, c[0x0][0x888] ;  /* 0x00011100ff0a07ac */ /* 0x000ea20008000a00 */
[----:B------:R-:W-:Y:S07]  /*4520*/  @UP0 UIMAD UR8, UR36, UR4, URZ ;  /* 0x00000004240802a4 */ /* 0x000fee000f8e02ff */
[----:B------:R-:W-:Y:S01]  /*4530*/  @!P0 PRMT R70, R0, 0x7610, R70 ;  /* 0x0000761000468816 */ /* 0x000fe20000000046 */
[----:B--2---:R-:W-:Y:S03]  /*4540*/  @UP0 UIMAD.WIDE UR10, UR8, 0x4, UR10 ;  /* 0x00000004080a08a5 */ /* 0x004fe6000f8e020a */
[----:B------:R-:W2:Y:S03]  /*4550*/  @!UP0 LDCU UR8, c[0x0][0x880] ;  /* 0x00011000ff0887ac */ /* 0x000ea60008000800 */
[----:B------:R-:W-:Y:S01]  /*4560*/  IMAD.U32 R10, RZ, RZ, UR10 ;  /* 0x0000000aff0a7e24 */ /* 0x000fe2000f8e00ff */
[----:B------:R-:W-:Y:S05]  /*4570*/  MOV R11, UR11 ;  /* 0x0000000b000b7c02 */ /* 0x000fea0008000f00 */
[----:B------:R3:W5:Y:S02]  /*4580*/  @P0 LDG.E R35, desc[UR40][R10.64] ;  /* 0x000000280a230981 */ /* 0x000764000c1e1900 */
[----:B--23--:R-:W-:Y:S07]  /*4590*/  @!P0 IMAD.U32 R35, RZ, RZ, UR8 ;  /* 0x00000008ff238e24 */ /* 0x00cfee000f8e00ff */
.L_x_81:
[----:B-----5:R-:W-:Y:S01]  /*45a0*/  @!P4 FSETP.EQ.AND P5, PT, R35, RZ, PT ;  /* 0x000000ff2300c20b */ /* 0x020fe20003fa2000 */
[----:B------:R-:W-:Y:S01]  /*45b0*/  @!UPT UIADD3 URZ, UPT, UPT, URZ, URZ, URZ ;  /* 0x000000fffffff290 */ /* 0x000fe2000fffe0ff */
[----:B------:R-:W-:Y:S11]  /*45c0*/  @!P4 BRA `(.L_x_82) ;  /* 0x000000000014c947 */ /* 0x000ff60003800000 */
[----:B------:R-:W-:Y:S02]  /*45d0*/  LOP3.LUT P0, RZ, R70, 0xff, RZ, 0xc0, !PT ;  /* 0x000000ff46ff7812 */ /* 0x000fe4000780c0ff */
[----:B------:R-:W-:Y:S04]  /*45e0*/  PLOP3.LUT P5, PT, PT, PT, UP0, 0x80, 0x8 ;  /* 0x000000000008781c */ /* 0x000fe80003faf008 */
[----:B------:R-:W-:Y:S07]  /*45f0*/  PLOP3.LUT P5, PT, P5, PT, PT, 0x8, 0x80 ;  /* 0x000000000080781c */ /* 0x000fee0002fae170 */
[----:B------:R-:W-:Y:S11]  /*4600*/  @P0 FSETP.EQ.AND P5, PT, R35, RZ, PT ;  /* 0x000000ff2300020b */ /* 0x000ff60003fa2000 */
[----:B------:R-:W-:Y:S02]  /*4610*/  @!UPT UIADD3 URZ, UPT, UPT, URZ, URZ, URZ ;  /* 0x000000fffffff290 */ /* 0x000fe4000fffe0ff */
.L_x_82:
[----:B------:R-:W3:Y:S01]  /*4620*/  LDC.64 R14, c[0x0][0xb10] ;  /* 0x0002c400ff0e7b82 */ /* 0x000ee20000000a00 */
[----:B------:R-:W-:Y:S01]  /*4630*/  ULEA UR13, UR15, UR7, 0x3 ;  /* 0x000000070f0d7291 */ /* 0x000fe2000f8e18ff */
[----:B------:R-:W-:Y:S01]  /*4640*/  SHF.L.U32 R12, R30, 0x1f, RZ ;  /* 0x0000001f1e0c7819 */ /* 0x000fe200000006ff */
[----:B------:R-:W-:Y:S01]  /*4650*/  VIADD R29, R29, 0x1 ;  /* 0x000000011d1d7836 */ /* 0x000fe20000000000 */
[----:B------:R-:W-:Y:S04]  /*4660*/  @P3 SHF.R.U32.HI R27, RZ, 0x10, R21 ;  /* 0x00000010ff1b3819 */ /* 0x000fe80000011615 */
[----:B------:R-:W5:Y:S02]  /*4670*/  LDC.64 R10, c[0x0][0xb18] ;  /* 0x0002c600ff0a7b82 */ /* 0x000f640000000a00 */
[----:B------:R-:W1:Y:S01]  /*4680*/  SYNCS.PHASECHK.TRANS64.TRYWAIT P4, [UR13+0xd0], R12 ;  /* 0x0000d00cff0075a7 */ /* 0x000e62000808110d */
[----:B---3--:R-:W-:Y:S05]  /*4690*/  @!P1 IMAD.HI.U32 R14, R13, R14, RZ ;  /* 0x0000000e0d0e9227 */ /* 0x008fea00078e00ff */
[----:B--2---:R-:W2:Y:S01]  /*46a0*/  @!P1 LDC R0, c[0x0][0xb20] ;  /* 0x0002c800ff009b82 */ /* 0x004ea20000000800 */
[----:B------:R-:W-:Y:S01]  /*46b0*/  @!P1 SHF.R.U32.HI R14, RZ, R15, R14 ;  /* 0x0000000fff0e9219 */ /* 0x000fe2000001160e */
[----:B-----5:R-:W-:Y:S01]  /*46c0*/  @!P1 IMAD.HI.U32 R11, R8, R11, RZ ;  /* 0x0000000b080b9227 */ /* 0x020fe200078e00ff */
[----:B------:R-:W-:Y:S05]  /*46d0*/  @!P1 ISETP.NE.AND P0, PT, R10, 0x1, PT ;  /* 0x000000010a00980c */ /* 0x000fea0003f05270 */
[----:B------:R-:W3:Y:S01]  /*46e0*/  @!P1 LDC R3, c[0x0][0xb0c] ;  /* 0x0002c300ff039b82 */ /* 0x000ee20000000800 */
[----:B--2---:R-:W-:Y:S02]  /*46f0*/  @!P1 SHF.R.U32.HI R9, RZ, R0, R11 ;  /* 0x00000000ff099219 */ /* 0x004fe4000001160b */
[----:B---3--:R-:W-:Y:S02]  /*4700*/  @!P1 ISETP.NE.AND P2, PT, R3, 0x1, PT ;  /* 0x000000010300980c */ /* 0x008fe40003f45270 */
[----:B------:R-:W-:Y:S02]  /*4710*/  @!P1 SEL R9, R8, R9, !P0 ;  /* 0x0000000908099207 */ /* 0x000fe40004000000 */
[----:B------:R-:W-:Y:S02]  /*4720*/  ELECT P0, URZ, PT ;  /* 0x0000000000ff782f */ /* 0x000fe40003800000 */
[----:B------:R-:W-:Y:S05]  /*4730*/  @!P1 SEL R14, R13, R14, !P2 ;  /* 0x0000000e0d0e9207 */ /* 0x000fea0005000000 */
[----:B------:R-:W-:Y:S02]  /*4740*/  @!P1 IMAD.IADD R0, R9, 0x1, -R14 ;  /* 0x0000000109009824 */ /* 0x000fe400078e0a0e */
[----:B------:R-:W-:Y:S02]  /*4750*/  @!P1 IMAD.IADD R9, R14, 0x1, -R9 ;  /* 0x000000010e099824 */ /* 0x000fe400078e0a09 */
[----:B------:R-:W-:Y:S02]  /*4760*/  @!P1 IMAD R13, R0, R3, R13 ;  /* 0x00000003000d9224 */ /* 0x000fe400078e020d */
[----:B------:R-:W-:Y:S01]  /*4770*/  @!P1 IMAD R8, R9, R10, R8 ;  /* 0x0000000a09089224 */ /* 0x000fe200078e0208 */
[----:B-1----:R-:W-:Y:S06]  /*4780*/  @!P4 BRA `(.L_x_83) ;  /* 0x0000002400f4c947 */ /* 0x002fec0003800000 */
.L_x_157:
[----:B------:R-:W-:Y:S01]  /*4790*/  PLOP3.LUT P5, PT, P5, P0, PT, 0xf2, 0x2f ;  /* 0x00000000002f781c */ /* 0x000fe20002fa1e72 */
[----:B------:R-:W-:Y:S01]  /*47a0*/  UMOV UR16, 0x0 ;  /* 0x0000000000107882 */ /* 0x000fe20000000000 */
[----:B------:R-:W-:Y:S01]  /*47b0*/  UMOV UR17, 0x10000000 ;  /* 0x1000000000117882 */ /* 0x000fe20000000000 */
[----:B------:R-:W-:Y:S01]  /*47c0*/  UMOV UR12, UR36 ;  /* 0x00000024000c7c82 */ /* 0x000fe20008000000 */
[----:B------:R-:W-:Y:S09]  /*47d0*/  @P3 R2UR UR36, R27 ;  /* 0x000000001b2432ca */ /* 0x000ff200000e0000 */
[----:B-1----:R-:W-:Y:S01]  /*47e0*/  @!P5 IADD3 R3, P0, PT, R32, 0x580, RZ ;  /* 0x000005802003d810 */ /* 0x002fe20007f1e0ff */
[----:B------:R-:W-:Y:S01]  /*47f0*/  @!P5 IMAD.SHL.U32 R63, R63, 0x10, RZ ;  /* 0x000000103f3fd824 */ /* 0x000fe200078e00ff */
[----:B------:R-:W-:Y:S01]  /*4800*/  VOTEU.ALL UP1, P5 ;  /* 0x0000000000ff7886 */ /* 0x000fe20002820000 */
[----:B------:R-:W-:Y:S01]  /*4810*/  @!P5 IMAD.SHL.U32 R69, R69, 0x80, RZ ;  /* 0x000000804545d824 */ /* 0x000fe200078e00ff */
[----:B------:R-:W-:Y:S01]  /*4820*/  @!P5 R2UR UR9, R3 ;  /* 0x000000000309d2ca */ /* 0x000fe200000e0000 */
[----:B------:R-:W-:Y:S01]  /*4830*/  @!P5 IMAD.X R0, RZ, RZ, R33, P0 ;  /* 0x000000ffff00d224 */ /* 0x000fe200000e0621 */
[----:B------:R-:W-:Y:S01]  /*4840*/  @!P5 R2UR UR10, R63 ;  /* 0x000000003f0ad2ca */ /* 0x000fe200000e0000 */
[----:B------:R-:W-:Y:S01]  /*4850*/  @!UP1 ULEA UR14, UR15, UR7, 0xc ;  /* 0x000000070f0e9291 */ /* 0x000fe2000f8e60ff */
[----:B------:R-:W-:Y:S01]  /*4860*/  @!P5 R2UR UR11, R69 ;  /* 0x00000000450bd2ca */ /* 0x000fe200000e0000 */
[----:B------:R-:W-:Y:S01]  /*4870*/  UIADD3 UR15, UPT, UPT, UR15, 0x1, URZ ;  /* 0x000000010f0f7890 */ /* 0x000fe2000fffe0ff */
[----:B------:R-:W-:Y:S01]  /*4880*/  @!P5 R2UR UR8, R0 ;  /* 0x000000000008d2ca */ /* 0x000fe200000e0000 */
[----:B------:R-:W-:Y:S01]  /*4890*/  IMAD.IADD R63, R8, 0x1, R62 ;  /* 0x00000001083f7824 */ /* 0x000fe200078e023e */
[----:B------:R-:W-:Y:S01]  /*48a0*/  ISETP.NE.AND P0, PT, R29, 0x2, PT ;  /* 0x000000021d00780c */ /* 0x000fe20003f05270 */
[----:B------:R-:W-:Y:S03]  /*48b0*/  IMAD.IADD R69, R13, 0x1, R68 ;  /* 0x000000010d457824 */ /* 0x000fe600078e0244 */
[----:B------:R-:W-:Y:S01]  /*48c0*/  SEL R3, RZ, 0x1, P0 ;  /* 0x00000001ff037807 */ /* 0x000fe20000000000 */
[----:B------:R-:W-:Y:S01]  /*48d0*/  IMAD.U32 R10, RZ, RZ, UR9 ;  /* 0x00000009ff0a7e24 */ /* 0x000fe2000f8e00ff */
[----:B------:R-:W-:Y:S01]  /*48e0*/  UIADD3 UR9, UPT, UPT, UR13, 0xc0, URZ ;  /* 0x000000c00d097890 */ /* 0x000fe2000fffe0ff */
[----:B------:R-:W-:Y:S02]  /*48f0*/  SEL R29, R29, RZ, P0 ;  /* 0x000000ff1d1d7207 */ /* 0x000fe40000000000 */
[----:B------:R-:W-:Y:S02]  /*4900*/  LOP3.LUT R28, R28, R3, RZ, 0x3c, !PT ;  /* 0x000000031c1c7212 */ /* 0x000fe400078e3cff */
[----:B------:R-:W-:Y:S01]  /*4910*/  IMAD.U32 R11, RZ, RZ, UR8 ;  /* 0x00000008ff0b7e24 */ /* 0x000fe2000f8e00ff */
[----:B------:R-:W-:Y:S01]  /*4920*/  @!P5 R2UR UR18, R10 ;  /* 0x000000000a12d2ca */ /* 0x000fe200000e0000 */
[----:B------:R-:W-:Y:S01]  /*4930*/  @!UP1 UIADD3 UR8, UPT, UPT, UR14, 0x200, URZ ;  /* 0x000002000e089890 */ /* 0x000fe2000fffe0ff */
[----:B------:R-:W-:Y:S02]  /*4940*/  VOTEU.ALL UP1, P5 ;  /* 0x0000000000ff7886 */ /* 0x000fe40002820000 */
[----:B------:R-:W-:Y:S01]  /*4950*/  @!P5 R2UR UR19, R11 ;  /* 0x000000000b13d2ca */ /* 0x000fe200000e0000 */
[----:B------:R-:W-:Y:S11]  /*4960*/  UPRMT UR14, UR37, 0x654, UR9 ;  /* 0x00000654250e7896 */ /* 0x000ff60008000009 */
[----:B------:R-:W-:Y:S01]  /*4970*/  @!UPT UIADD3 URZ, UPT, UPT, URZ, URZ, URZ ;  /* 0x000000fffffff290 */ /* 0x000fe2000fffe0ff */
[----:B------:R2:W-:Y:S01]  /*4980*/  @!UP1 UTMALDG.3D [UR8], [UR18], desc[UR16] ;  /* 0x00001008120095b4 */ /* 0x0005e20008011000 */
[----:B------:R2:W-:Y:S01]  /*4990*/  @!P5 SYNCS.ARRIVE.TRANS64.RED.A0TR RZ, [UR13+0xc0], R25 ;  /* 0x0000c019ffffd9a7 */ /* 0x0005e2000830040d */
[----:B------:R-:W-:Y:S04]  /*49a0*/  UISETP.NE.AND UP1, UPT, UR15, 0x2, UPT ;  /* 0x000000020f00788c */ /* 0x000fe8000bf25270 */
[----:B------:R-:W-:Y:S02]  /*49b0*/  USEL UR13, URZ, 0x1, UP1 ;  /* 0x00000001ff0d7887 */ /* 0x000fe40008800000 */
[----:B------:R-:W-:Y:S02]  /*49c0*/  USEL UR15, UR15, URZ, UP1 ;  /* 0x000000ff0f0f7287 */ /* 0x000fe40008800000 */
[----:B------:R-:W-:Y:S02]  /*49d0*/  UPLOP3.LUT UP1, UPT, UPT, UPT, UPT, 0x80, 0x8 ;  /* 0x000000000008789c */ /* 0x000fe40003f2f070 */
[----:B------:R-:W-:Y:S01]  /*49e0*/  LOP3.LUT R30, R30, UR13, RZ, 0x3c, !PT ;  /* 0x0000000d1e1e7c12 */ /* 0x000fe2000f8e3cff */
[----:B------:R-:W-:Y:S01]  /*49f0*/  SYNCS.ARRIVE.TRANS64.RED.A1T0 RZ, [UR14], RZ ;  /* 0x000000ffffff79a7 */ /* 0x000fe2000810040e */
[----:B------:R-:W-:Y:S07]  /*4a00*/  @P3 BRA `(.L_x_84) ;  /* 0xfffffff400983947 */ /* 0x000fee000383ffff */
[----:B------:R-:W-:Y:S01]  /*4a10*/  UIADD3 UR7, UPT, UPT, UR7, 0xd0, URZ ;  /* 0x000000d007077890 */ /* 0x000fe2000fffe0ff */
[----:B------:R-:W-:-:S03]  /*4a20*/  SHF.L.U32 R3, R30, 0x1f, RZ ;  /* 0x0000001f1e037819 */ /* 0x000fc600000006ff */
[----:B------:R-:W-:-:S09]  /*4a30*/  ULEA UR4, UR15, UR7, 0x3 ;  /* 0x000000070f047291 */ /* 0x000fd2000f8e18ff */
[----:B------:R-:W1:Y:S02]  /*4a40*/  SYNCS.PHASECHK.TRANS64.TRYWAIT P0, [UR4], R3 ;  /* 0x00000003ff0075a7 */ /* 0x000e640008001104 */
[----:B-1----:R-:W-:Y:S05]  /*4a50*/  @!P0 BRA `(.L_x_85) ;  /* 0x0000002400588947 */ /* 0x002fea0003800000 */
.L_x_159:
[----:B------:R-:W-:-:S04]  /*4a60*/  UIADD3 UR5, UPT, UPT, UR15, 0x1, URZ ;  /* 0x000000010f057890 */ /* 0x000fc8000fffe0ff */
[----:B------:R-:W-:-:S04]  /*4a70*/  UISETP.NE.AND UP0, UPT, UR5, 0x2, UPT ;  /* 0x000000020500788c */ /* 0x000fc8000bf05270 */
[----:B------:R-:W-:Y:S02]  /*4a80*/  USEL UR4, URZ, 0x1, UP0 ;  /* 0x00000001ff047887 */ /* 0x000fe40008000000 */
[----:B------:R-:W-:-:S04]  /*4a90*/  USEL UR5, UR5, URZ, UP0 ;  /* 0x000000ff05057287 */ /* 0x000fc80008000000 */
[----:B------:R-:W-:Y:S01]  /*4aa0*/  ULEA UR5, UR5, UR7, 0x3 ;  /* 0x0000000705057291 */ /* 0x000fe2000f8e18ff */
[----:B-1----:R-:W-:-:S04]  /*4ab0*/  LOP3.LUT R3, R30, UR4, RZ, 0x3c, !PT ;  /* 0x000000041e037c12 */ /* 0x002fc8000f8e3cff */
[----:B------:R-:W-:Y:S01]  /*4ac0*/  SHF.L.U32 R3, R3, 0x1f, RZ ;  /* 0x0000001f03037819 */ /* 0x000fe200000006ff */
[----:B------:R-:W-:-:S07]  /*4ad0*/  IMAD.U32 R0, RZ, RZ, UR5 ;  /* 0x00000005ff007e24 */ /* 0x000fce000f8e00ff */
.L_x_86:
[----:B-1----:R1:W3:Y:S02]  /*4ae0*/  SYNCS.PHASECHK.TRANS64.TRYWAIT P0, [R0+URZ], R3 ;  /* 0x00000003000075a7 */ /* 0x0022e400080011ff */
[----:B---3--:R-:W-:Y:S05]  /*4af0*/  @!P0 NANOSLEEP.SYNCS 0x989680 ;  /* 0x009896800000895d */ /* 0x008fea0003900000 */
[----:B------:R-:W3:Y:S02]  /*4b00*/  @!P0 SYNCS.PHASECHK.TRANS64 P0, [R0+URZ], R3 ;  /* 0x00000003000085a7 */ /* 0x000ee400080010ff */
[----:B--23--:R-:W-:Y:S05]  /*4b10*/  @P0 EXIT ;  /* 0x000000000000094d */ /* 0x00cfea0003800000 */
[----:B------:R-:W-:Y:S05]  /*4b20*/  BRA `(.L_x_86) ;  /* 0xfffffffc00ec7947 */ /* 0x000fea000383ffff */
.L_x_76:
[----:B------:R-:W-:-:S06]  /*4b30*/  UISETP.GE.AND UP1, UPT, UR8, 0x4, UPT ;  /* 0x000000040800788c */ /* 0x000fcc000bf26270 */
[----:B------:R-:W-:-:S13]  /*4b40*/  PLOP3.LUT P0, PT, PT, PT, UP1, 0x80, 0x8 ;  /* 0x000000000008781c */ /* 0x000fda0003f0f018 */
[----:B------:R-:W-:Y:S05]  /*4b50*/  @!P0 EXIT ;  /* 0x000000000000894d */ /* 0x000fea0003800000 */
[----:B------:R-:W-:Y:S01]  /*4b60*/  BAR.SYNC.DEFER_BLOCKING 0x6, 0xa0 ;  /* 0x0182800000007b1d */ /* 0x000fe20000010000 */
[C---:B------:R-:W-:Y:S02]  /*4b70*/  IMAD.SHL.U32 R3, R87.reuse, 0x10, RZ ;  /* 0x0000001057037824 */ /* 0x040fe400078e00ff */
[----:B------:R-:W-:Y:S02]  /*4b80*/  HFMA2 R84, -RZ, RZ, 0, 0 ;  /* 0x00000000ff547431 */ /* 0x000fe400000001ff */
[C---:B------:R-:W-:Y:S01]  /*4b90*/  IMAD.SHL.U32 R86, R87.reuse, 0x2, RZ ;  /* 0x0000000257567824 */ /* 0x040fe200078e00ff */
[----:B------:R-:W-:Y:S01]  /*4ba0*/  CS2R R82, SRZ ;  /* 0x0000000000527805 */ /* 0x000fe2000001ff00 */
[----:B------:R-:W-:Y:S01]  /*4bb0*/  IMAD.U32 R33, R87, 0x10000, RZ ;  /* 0x0001000057217824 */ /* 0x000fe200078e00ff */
[----:B------:R-:W-:Y:S01]  /*4bc0*/  UMOV UR42, 0x400 ;  /* 0x00000400002a7882 */ /* 0x000fe20000000000 */
[----:B------:R-:W1:Y:S01]  /*4bd0*/  LDC R73, c[0x0][0x370] ;  /* 0x0000dc00ff497b82 */ /* 0x000e620000000800 */
[----:B------:R-:W-:Y:S01]  /*4be0*/  ULEA UR42, UR37, UR42, 0x18 ;  /* 0x0000002a252a7291 */ /* 0x000fe2000f8ec0ff */
[----:B------:R-:W-:Y:S01]  /*4bf0*/  LOP3.LUT P0, R5, R3, 0x40, RZ, 0xc0, !PT ;  /* 0x0000004003057812 */ /* 0x000fe2000780c0ff */
[----:B------:R-:W-:Y:S01]  /*4c00*/  IMAD.MOV.U32 R85, RZ, RZ, 0x1 ;  /* 0x00000001ff557424 */ /* 0x000fe200078e00ff */
[----:B------:R-:W-:Y:S01]  /*4c10*/  LOP3.LUT R33, R33, 0x600000, RZ, 0xc0, !PT ;  /* 0x0060000021217812 */ /* 0x000fe200078ec0ff */
[----:B------:R-:W-:Y:S01]  /*4c20*/  IMAD.MOV.U32 R30, RZ, RZ, RZ ;  /* 0x000000ffff1e7224 */ /* 0x000fe200078e00ff */
[----:B------:R-:W-:Y:S01]  /*4c30*/  LOP3.LUT R86, R5, 0x8, R86, 0xf8, !PT ;  /* 0x0000000805567812 */ /* 0x000fe200078ef856 */
[----:B------:R-:W-:Y:S01]  /*4c40*/  IMAD.MOV.U32 R90, RZ, RZ, RZ ;  /* 0x000000ffff5a7224 */ /* 0x000fe200078e00ff */
[----:B------:R-:W2:Y:S01]  /*4c50*/  LDC R28, c[0x0][0xb0c] ;  /* 0x0002c300ff1c7b82 */ /* 0x000ea20000000800 */
[----:B------:R-:W-:Y:S01]  /*4c60*/  P2R R75, PR, RZ, 0x1 ;  /* 0x00000001ff4b7803 */ /* 0x000fe20000000000 */
[----:B------:R-:W-:Y:S01]  /*4c70*/  IMAD.MOV.U32 R81, RZ, RZ, RZ ;  /* 0x000000ffff517224 */ /* 0x000fe200078e00ff */
[----:B------:R-:W-:Y:S01]  /*4c80*/  LOP3.LUT R86, R86, 0x7b0, R3, 0xf8, !PT ;  /* 0x000007b056567812 */ /* 0x000fe200078ef803 */
[----:B------:R-:W4:Y:S01]  /*4c90*/  LDCU.64 UR46, c[0x0][0x348] ;  /* 0x00006900ff2e77ac */ /* 0x000f220008000a00 */
[----:B------:R-:W-:-:S02]  /*4ca0*/  LOP3.LUT R87, R87, 0x60, RZ, 0xc0, !PT ;  /* 0x0000006057577812 */ /* 0x000fc400078ec0ff */
[----:B------:R-:W-:Y:S01]  /*4cb0*/  SHF.L.U32 R86, R86, 0x1, RZ ;  /* 0x0000000156567819 */ /* 0x000fe200000006ff */
[----:B------:R-:W1:Y:S01]  /*4cc0*/  LDC R71, c[0x0][0xb20] ;  /* 0x0002c800ff477b82 */ /* 0x000e620000000800 */
[----:B------:R-:W3:Y:S01]  /*4cd0*/  LDS R0, [UR42+0x1a0] ;  /* 0x0001a02aff007984 */ /* 0x000ee20008000800 */
[----:B------:R-:W1:Y:S01]  /*4ce0*/  LDCU.64 UR38, c[0x0][0x888] ;  /* 0x00011100ff2677ac */ /* 0x000e620008000a00 */
[----:B------:R-:W-:-:S05]  /*4cf0*/  UIADD3 UR44, UPT, UPT, UR42, 0x200, URZ ;  /* 0x000002002a2c7890 */ /* 0x000fca000fffe0ff */
[----:B------:R-:W1:Y:S01]  /*4d00*/  LDC R27, c[0x0][0xb30] ;  /* 0x0002cc00ff1b7b82 */ /* 0x000e620000000800 */
[----:B------:R-:W-:-:S07]  /*4d10*/  UMOV UR43, URZ ;  /* 0x000000ff002b7c82 */ /* 0x000fce0008000000 */
[----:B------:R-:W1:Y:S08]  /*4d20*/  LDC.64 R60, c[0x0][0xb10] ;  /* 0x0002c400ff3c7b82 */ /* 0x000e700000000a00 */
[----:B------:R-:W1:Y:S08]  /*4d30*/  LDC.64 R24, c[0x0][0xb18] ;  /* 0x0002c600ff187b82 */ /* 0x000e700000000a00 */
[----:B------:R-:W1:Y:S08]  /*4d40*/  LDC.64 R56, c[0x0][0x888] ;  /* 0x00022200ff387b82 */ /* 0x000e700000000a00 */
[----:B------:R-:W1:Y:S01]  /*4d50*/  LDC.64 R22, c[0x0][0xb28] ;  /* 0x0002ca00ff167b82 */ /* 0x000e620000000a00 */
[----:B---3--:R-:W-:-:S07]  /*4d60*/  IADD3 R33, PT, PT, R0, R33, RZ ;  /* 0x0000002100217210 */ /* 0x008fce0007ffe0ff */
[----:B------:R-:W3:Y:S08]  /*4d70*/  LDC.64 R58, c[0x0][0x890] ;  /* 0x00022400ff3a7b82 */ /* 0x000ef00000000a00 */
[----:B------:R-:W1:Y:S08]  /*4d80*/  LDC.64 R54, c[0x0][0x8b0] ;  /* 0x00022c00ff367b82 */ /* 0x000e700000000a00 */
[----:B------:R-:W1:Y:S08]  /*4d90*/  LDC.64 R52, c[0x0][0x8a8] ;  /* 0x00022a00ff347b82 */ /* 0x000e700000000a00 */
[----:B--2-4-:R-:W1:Y:S02]  /*4da0*/  LDC R72, c[0x0][0x374] ;  /* 0x0000dd00ff487b82 */ /* 0x014e640000000800 */
.L_x_106:
[C---:B------:R-:W-:Y:S02]  /*4db0*/  LEA R0, R90.reuse, UR42, 0x3 ;  /* 0x0000002a5a007c11 */ /* 0x040fe4000f8e18ff */
[----:B------:R-:W-:Y:S02]  /*4dc0*/  SHF.L.U32 R3, R83, 0x1f, RZ ;  /* 0x0000001f53037819 */ /* 0x000fe400000006ff */
[----:B------:R-:W-:Y:S02]  /*4dd0*/  LEA R16, R90, UR42, 0x4 ;  /* 0x0000002a5a107c11 */ /* 0x000fe4000f8e20ff */
[----:B------:R-:W2:Y:S02]  /*4de0*/  SYNCS.PHASECHK.TRANS64.TRYWAIT P0, [R0+URZ+0xf0], R3 ;  /* 0x0000f003000075a7 */ /* 0x000ea400080011ff */
[----:B-12---:R-:W-:Y:S05]  /*4df0*/  @!P0 BRA `(.L_x_87) ;  /* 0x0000002000888947 */ /* 0x006fea0003800000 */
.L_x_160:
[----:B------:R-:W4:Y:S01]  /*4e00*/  LDC.64 R12, c[0x0][0xb10] ;  /* 0x0002c400ff0c7b82 */ /* 0x000f220000000a00 */
[----:B------:R-:W3:Y:S01]  /*4e10*/  LDS.128 R16, [R16+0x180] ;  /* 0x0001800010107984 */ /* 0x000ee20000000c00 */
[----:B-1----:R-:W-:Y:S01]  /*4e20*/  ISETP.NE.AND P1, PT, R27, 0x1, PT ;  /* 0x000000011b00780c */ /* 0x002fe20003f25270 */
[----:B--2---:R-:W-:Y:S01]  /*4e30*/  VIADD R0, R0, 0x100 ;  /* 0x0000010000007836 */ /* 0x004fe20000000000 */
[----:B------:R-:W-:Y:S04]  /*4e40*/  ISETP.GE.AND P0, PT, R26, 0x1, PT ;  /* 0x000000011a00780c */ /* 0x000fe80003f06270 */
[----:B------:R-:W1:Y:S01]  /*4e50*/  LDC.64 R10, c[0x0][0xb18] ;  /* 0x0002c600ff0a7b82 */ /* 0x000e620000000a00 */
[----:B------:R-:W-:Y:S01]  /*4e60*/  PRMT R0, RZ, 0x654, R0 ;  /* 0x00000654ff007816 */ /* 0x000fe20000000000 */
[----:B------:R-:W-:Y:S01]  /*4e70*/  @!PT LDS RZ, [RZ] ;  /* 0x00000000fffff984 */ /* 0x000fe20000000800 */
[----:B------:R-:W-:Y:S01]  /*4e80*/  @!PT LDS RZ, [RZ] ;  /* 0x00000000fffff984 */ /* 0x000fe20000000800 */
[----:B------:R-:W-:Y:S01]  /*4e90*/  @!PT LDS RZ, [RZ] ;  /* 0x00000000fffff984 */ /* 0x000fe20000000800 */
[----:B------:R-:W-:Y:S01]  /*4ea0*/  @!PT LDS RZ, [RZ] ;  /* 0x00000000fffff984 */ /* 0x000fe20000000800 */
[----:B------:R2:W-:Y:S06]  /*4eb0*/  MEMBAR.ALL.CTA ;  /* 0x0000000000007992 */ /* 0x0005ec0000008000 */
[----:B--2---:R-:W2:Y:S01]  /*4ec0*/  FENCE.VIEW.ASYNC.S ;  /* 0x00000000000073c6 */ /* 0x004ea20000000000 */
[----:B------:R-:W1:Y:S08]  /*4ed0*/  @!P1 LDC R14, c[0x0][0xb20] ;  /* 0x0002c800ff0e9b82 */ /* 0x000e700000000800 */
[----:B------:R-:W1:Y:S01]  /*4ee0*/  @!P1 LDC R9, c[0x0][0xb0c] ;  /* 0x0002c300ff099b82 */ /* 0x000e620000000800 */
[----:B--2---:R2:W-:Y:S01]  /*4ef0*/  SYNCS.ARRIVE.TRANS64.RED.A1T0 RZ, [R0+URZ], RZ ;  /* 0x000000ff00ff79a7 */ /* 0x0045e200081004ff */
[----:B---3--:R-:W-:Y:S04]  /*4f00*/  LOP3.LUT P4, RZ, R18, 0x1, RZ, 0xc0, !PT ;  /* 0x0000000112ff7812 */ /* 0x008fe8000788c0ff */
[----:B------:R-:W-:Y:S09]  /*4f10*/  P2R R88, PR, RZ, 0x10 ;  /* 0x00000010ff587803 */ /* 0x000ff20000000000 */
[----:B------:R-:W-:Y:S02]  /*4f20*/  @P4 MOV R31, R16 ;  /* 0x00000010001f4202 */ /* 0x000fe40000000f00 */
[----:B------:R-:W-:Y:S01]  /*4f30*/  @P4 LOP3.LUT R29, R17, 0xffff, RZ, 0xc0, !PT ;  /* 0x0000ffff111d4812 */ /* 0x000fe200078ec0ff */
[----:B--2-4-:R-:W-:Y:S06]  /*4f40*/  @!P0 BRA `(.L_x_88) ;  /* 0x0000000000a48947 */ /* 0x014fec0003800000 */
[----:B------:R-:W-:Y:S01]  /*4f50*/  IMAD.HI.U32 R34, R72, R25, RZ ;  /* 0x0000001948227227 */ /* 0x000fe200078e00ff */
[----:B------:R-:W-:Y:S02]  /*4f60*/  ISETP.NE.AND P0, PT, R24, 0x1, PT ;  /* 0x000000011800780c */ /* 0x000fe40003f05270 */
[----:B------:R-:W-:Y:S01]  /*4f70*/  ISETP.NE.AND P2, PT, R26, 0x1, PT ;  /* 0x000000011a00780c */ /* 0x000fe20003f45270 */
[-C--:B------:R-:W-:Y:S01]  /*4f80*/  IMAD.HI.U32 R20, R73, R60.reuse, RZ ;  /* 0x0000003c49147227 */ /* 0x080fe200078e00ff */
[----:B------:R-:W-:Y:S02]  /*4f90*/  SHF.R.U32.HI R21, RZ, R71, R34 ;  /* 0x00000047ff157219 */ /* 0x000fe40000011622 */
[----:B------:R-:W-:Y:S01]  /*4fa0*/  ISETP.NE.AND P3, PT, R28, 0x1, PT ;  /* 0x000000011c00780c */ /* 0x000fe20003f65270 */
[----:B------:R-:W-:Y:S01]  /*4fb0*/  IMAD.HI.U32 R38, R29, R25, RZ ;  /* 0x000000191d267227 */ /* 0x000fe200078e00ff */
[----:B------:R-:W-:Y:S02]  /*4fc0*/  SHF.R.U32.HI R20, RZ, R61, R20 ;  /* 0x0000003dff147219 */ /* 0x000fe40000011614 */
[----:B------:R-:W-:Y:S01]  /*4fd0*/  SEL R3, R72, R21, !P0 ;  /* 0x0000001548037207 */ /* 0x000fe20004000000 */
[----:B------:R-:W-:Y:S01]  /*4fe0*/  IMAD.HI.U32 R36, R31, R60, RZ ;  /* 0x0000003c1f247227 */ /* 0x000fe200078e00ff */
[----:B------:R-:W-:Y:S03]  /*4ff0*/  SEL R7, R73, R20, !P3 ;  /* 0x0000001449077207 */ /* 0x000fe60005800000 */
[-C--:B------:R-:W-:Y:S01]  /*5000*/  IMAD.HI.U32 R20, R3, R22.reuse, RZ ;  /* 0x0000001603147227 */ /* 0x080fe200078e00ff */
[----:B------:R-:W-:Y:S03]  /*5010*/  SHF.R.U32.HI R36, RZ, R61, R36 ;  /* 0x0000003dff247219 */ /* 0x000fe60000011624 */
[----:B------:R-:W-:Y:S01]  /*5020*/  IMAD.HI.U32 R34, R7, R22, RZ ;  /* 0x0000001607227227 */ /* 0x000fe200078e00ff */
[----:B------:R-:W-:Y:S02]  /*5030*/  @P2 SHF.R.U32.HI R3, RZ, R23, R20 ;  /* 0x00000017ff032219 */ /* 0x000fe40000011614 */
[----:B------:R-:W-:Y:S02]  /*5040*/  SHF.R.U32.HI R20, RZ, R71, R38 ;  /* 0x00000047ff147219 */ /* 0x000fe40000011626 */
[----:B------:R-:W-:Y:S01]  /*5050*/  @P2 SHF.R.U32.HI R7, RZ, R23, R34 ;  /* 0x00000017ff072219 */ /* 0x000fe20000011622 */
[C---:B------:R-:W-:Y:S01]  /*5060*/  IMAD R2, R26.reuse, R3, RZ ;  /* 0x000000031a027224 */ /* 0x040fe200078e02ff */
[----:B------:R-:W-:Y:S02]  /*5070*/  SEL R5, R29, R20, !P0 ;  /* 0x000000141d057207 */ /* 0x000fe40004000000 */
[----:B------:R-:W-:Y:S01]  /*5080*/  SEL R3, R31, R36, !P3 ;  /* 0x000000241f037207 */ /* 0x000fe20005800000 */
[----:B------:R-:W-:Y:S01]  /*5090*/  IMAD R4, R26, R7, RZ ;  /* 0x000000071a047224 */ /* 0x000fe200078e02ff */
[C---:B------:R-:W-:Y:S01]  /*50a0*/  ISETP.GE.AND P0, PT, R5.reuse, R2, PT ;  /* 0x000000020500720c */ /* 0x040fe20003f06270 */
[----:B------:R-:W-:Y:S03]  /*50b0*/  IMAD.HI.U32 R6, R5, R22, RZ ;  /* 0x0000001605067227 */ /* 0x000fe600078e00ff */
[----:B------:R-:W-:Y:S01]  /*50c0*/  ISETP.GE.OR P0, PT, R3, R4, P0 ;  /* 0x000000040300720c */ /* 0x000fe20000706670 */
[----:B------:R-:W-:Y:S01]  /*50d0*/  IMAD.MOV R4, RZ, RZ, -R3 ;  /* 0x000000ffff047224 */ /* 0x000fe200078e0a03 */
[-C--:B------:R-:W-:Y:S03]  /*50e0*/  SHF.R.U32.HI R6, RZ, R23.reuse, R6 ;  /* 0x00000017ff067219 */ /* 0x080fe60000011606 */
[----:B------:R-:W-:Y:S01]  /*50f0*/  IMAD R31, R28, R4, R31 ;  /* 0x000000041c1f7224 */ /* 0x000fe200078e021f */
[----:B------:R-:W-:Y:S05]  /*5100*/  SEL R15, R5, R6, !P2 ;  /* 0x00000006050f7207 */ /* 0x000fea0005000000 */
[----:B------:R-:W-:Y:S02]  /*5110*/  IMAD.MOV R6, RZ, RZ, -R15 ;  /* 0x000000ffff067224 */ /* 0x000fe400078e0a0f */
[C---:B------:R-:W-:Y:S04]  /*5120*/  @!P0 IMAD.HI.U32 R2, R3.reuse, R22, RZ ;  /* 0x0000001603028227 */ /* 0x040fe800078e00ff */
[----:B------:R-:W-:Y:S01]  /*5130*/  IMAD R6, R26, R6, R5 ;  /* 0x000000061a067224 */ /* 0x000fe200078e0205 */
[----:B------:R-:W-:Y:S04]  /*5140*/  @!P0 SHF.R.U32.HI R2, RZ, R23, R2 ;  /* 0x00000017ff028219 */ /* 0x000fe80000011602 */
[----:B------:R-:W-:Y:S02]  /*5150*/  @!P0 SEL R0, R3, R2, !P2 ;  /* 0x0000000203008207 */ /* 0x000fe40005000000 */
[----:B------:R-:W-:Y:S02]  /*5160*/  IADD3 R2, PT, PT, -R5, RZ, RZ ;  /* 0x000000ff05027210 */ /* 0x000fe40007ffe1ff */
[----:B------:R-:W-:Y:S01]  /*5170*/  @!P0 IADD3 R8, PT, PT, R15, -R0, RZ ;  /* 0x800000000f088210 */ /* 0x000fe20007ffe0ff */
[----:B------:R-:W-:Y:S02]  /*5180*/  @!P0 IMAD R0, R7, R6, R0 ;  /* 0x0000000607008224 */ /* 0x000fe400078e0200 */
[----:B------:R-:W-:Y:S02]  /*5190*/  IMAD R29, R24, R2, R29 ;  /* 0x00000002181d7224 */ /* 0x000fe400078e021d */
[----:B------:R-:W-:Y:S02]  /*51a0*/  @!P0 IMAD R5, R8, R26, R3 ;  /* 0x0000001a08058224 */ /* 0x000fe400078e0203 */
[----:B------:R-:W-:Y:S04]  /*51b0*/  @!P0 IMAD.MOV.U32 R3, RZ, RZ, R0 ;  /* 0x000000ffff038224 */ /* 0x000fe800078e0000 */
[----:B------:R-:W-:Y:S02]  /*51c0*/  IMAD R31, R3, R28, R31 ;  /* 0x0000001c031f7224 */ /* 0x000fe400078e021f */
[----:B------:R-:W-:Y:S07]  /*51d0*/  IMAD R29, R5, R24, R29 ;  /* 0x00000018051d7224 */ /* 0x000fee00078e021d */
.L_x_88:
[----:B------:R-:W-:Y:S01]  /*51e0*/  @!P1 IMAD.HI.U32 R0, R31, R12, RZ ;  /* 0x0000000c1f009227 */ /* 0x000fe200078e00ff */
[----:B-1----:R-:W-:Y:S01]  /*51f0*/  @!P1 ISETP.NE.AND P0, PT, R10, 0x1, PT ;  /* 0x000000010a00980c */ /* 0x002fe20003f05270 */
[----:B------:R-:W-:Y:S01]  /*5200*/  ULOP3.LUT UP0, URZ, UR44, 0x90, URZ, 0xc0, !UPT ;  /* 0x000000902cff7892 */ /* 0x000fe2000f80c0ff */
[----:B------:R-:W-:Y:S01]  /*5210*/  @!P1 ISETP.NE.AND P2, PT, R9, 0x1, PT ;  /* 0x000000010900980c */ /* 0x000fe20003f45270 */
[----:B------:R-:W-:Y:S01]  /*5220*/  @!P1 IMAD.HI.U32 R3, R29, R11, RZ ;  /* 0x0000000b1d039227 */ /* 0x000fe200078e00ff */
[----:B------:R-:W-:Y:S02]  /*5230*/  @!P1 SHF.R.U32.HI R0, RZ, R13, R0 ;  /* 0x0000000dff009219 */ /* 0x000fe40000011600 */
[----:B------:R-:W-:Y:S01]  /*5240*/  @P4 SHF.R.U32.HI R80, RZ, 0x10, R17 ;  /* 0x00000010ff504819 */ /* 0x000fe20000011611 */
[----:B------:R-:W-:Y:S01]  /*5250*/  VIADD R90, R90, 0x1 ;  /* 0x000000015a5a7836 */ /* 0x000fe20000000000 */
[----:B------:R-:W-:Y:S02]  /*5260*/  @!P1 SHF.R.U32.HI R2, RZ, R14, R3 ;  /* 0x0000000eff029219 */ /* 0x000fe40000011603 */
[----:B------:R-:W-:Y:S02]  /*5270*/  @!P1 SEL R3, R31, R0, !P2 ;  /* 0x000000001f039207 */ /* 0x000fe40005000000 */
[----:B------:R-:W-:Y:S05]  /*5280*/  @!P1 SEL R2, R29, R2, !P0 ;  /* 0x000000021d029207 */ /* 0x000fea0004000000 */
[----:B------:R-:W-:Y:S02]  /*5290*/  @!P1 IMAD.IADD R0, R2, 0x1, -R3 ;  /* 0x0000000102009824 */ /* 0x000fe400078e0a03 */
[----:B------:R-:W-:Y:S02]  /*52a0*/  @!P1 IMAD.IADD R2, R3, 0x1, -R2 ;  /* 0x0000000103029824 */ /* 0x000fe400078e0a02 */
[----:B------:R-:W-:Y:S02]  /*52b0*/  @!P1 IMAD R31, R0, R9, R31 ;  /* 0x00000009001f9224 */ /* 0x000fe400078e021f */
[----:B------:R-:W-:Y:S01]  /*52c0*/  @!P1 IMAD R29, R2, R10, R29 ;  /* 0x0000000a021d9224 */ /* 0x000fe200078e021d */
[----:B------:R-:W-:Y:S06]  /*52d0*/  BRA.U !UP0, `(.L_x_89) ;  /* 0x00000001087c7547 */ /* 0x000fec000b800000 */
[----:B------:R-:W1:Y:S01]  /*52e0*/  LDCU.64 UR8, c[0x4][0x80] ;  /* 0x01001000ff0877ac */ /* 0x000e620008000a00 */
[----:B------:R-:W-:Y:S01]  /*52f0*/  MOV R2, 0x0 ;  /* 0x0000000000027802 */ /* 0x000fe20000000f00 */
[----:B------:R-:W-:Y:S02]  /*5300*/  HFMA2 R12, -RZ, RZ, 0, 5.9604644775390625e-08 ;  /* 0x00000001ff0c7431 */ /* 0x000fe400000001ff */
[----:B------:R-:W-:Y:S01]  /*5310*/  IMAD.MOV.U32 R8, RZ, RZ, 0x70 ;  /* 0x00000070ff087424 */ /* 0x000fe200078e00ff */
[----:B------:R2:W3:Y:S01]  /*5320*/  LDC.64 R14, c[0x4][R2] ;  /* 0x01000000020e7b82 */ /* 0x0004e20000000a00 */
[----:B------:R-:W4:Y:S01]  /*5330*/  LDCU.64 UR6, c[0x4][0x88] ;  /* 0x01001100ff0677ac */ /* 0x000f220008000a00 */
[----:B------:R-:W-:Y:S01]  /*5340*/  IMAD.MOV.U32 R13, RZ, RZ, RZ ;  /* 0x000000ffff0d7224 */ /* 0x000fe200078e00ff */
[----:B------:R-:W2:Y:S01]  /*5350*/  LDCU.64 UR4, c[0x4][0x8] ;  /* 0x01000100ff0477ac */ /* 0x000ea20008000a00 */
[----:B-1----:R-:W-:Y:S01]  /*5360*/  MOV R5, UR9 ;  /* 0x0000000900057c02 */ /* 0x002fe20008000f00 */
[----:B------:R-:W-:Y:S01]  /*5370*/  IMAD.U32 R4, RZ, RZ, UR8 ;  /* 0x00000008ff047e24 */ /* 0x000fe2000f8e00ff */
[----:B----4-:R-:W-:Y:S01]  /*5380*/  MOV R7, UR7 ;  /* 0x0000000700077c02 */ /* 0x010fe20008000f00 */
[----:B------:R-:W-:Y:S01]  /*5390*/  IMAD.U32 R6, RZ, RZ, UR6 ;  /* 0x00000006ff067e24 */ /* 0x000fe2000f8e00ff */
[----:B--2---:R-:W-:Y:S01]  /*53a0*/  MOV R11, UR5 ;  /* 0x00000005000b7c02 */ /* 0x004fe20008000f00 */
[----:B------:R-:W-:Y:S02]  /*53b0*/  IMAD.U32 R10, RZ, RZ, UR4 ;  /* 0x00000004ff0a7e24 */ /* 0x000fe4000f8e00ff */
[----:B------:R-:W-:Y:S07]  /*53c0*/  LEPC R20, `(.L_x_90) ;  /* 0x000000001014794e */ /* 0x000fee0000000000 */
[----:B---3-5:R-:W-:Y:S05]  /*53d0*/  CALL.ABS.NOINC R14 ;  /* 0x000000000e007343 */ /* 0x028fea0003c00000 */
.L_x_90:
[----:B------:R-:W1:Y:S01]  /*53e0*/  LDCU.64 UR8, c[0x4][0x80] ;  /* 0x01001000ff0877ac */ /* 0x000e620008000a00 */
[----:B------:R-:W2:Y:S01]  /*53f0*/  LDC.64 R2, c[0x4][R2] ;  /* 0x0100000002027b82 */ /* 0x000ea20000000a00 */
[----:B------:R-:W-:Y:S02]  /*5400*/  HFMA2 R12, -RZ, RZ, 0, 5.9604644775390625e-08 ;  /* 0x00000001ff0c7431 */ /* 0x000fe400000001ff */
[----:B------:R-:W-:Y:S02]  /*5410*/  IMAD.MOV.U32 R8, RZ, RZ, 0x70 ;  /* 0x00000070ff087424 */ /* 0x000fe400078e00ff */
[----:B------:R-:W-:Y:S01]  /*5420*/  IMAD.MOV.U32 R13, RZ, RZ, RZ ;  /* 0x000000ffff0d7224 */ /* 0x000fe200078e00ff */
[----:B------:R-:W3:Y:S01]  /*5430*/  LDCU.64 UR6, c[0x4][0x88] ;  /* 0x01001100ff0677ac */ /* 0x000ee20008000a00 */
[----:B------:R-:W4:Y:S01]  /*5440*/  LDCU.64 UR4, c[0x4][0x8] ;  /* 0x01000100ff0477ac */ /* 0x000f220008000a00 */
[----:B-1----:R-:W-:Y:S02]  /*5450*/  MOV R4, UR8 ;  /* 0x0000000800047c02 */ /* 0x002fe40008000f00 */
[----:B------:R-:W-:Y:S02]  /*5460*/  MOV R5, UR9 ;  /* 0x0000000900057c02 */ /* 0x000fe40008000f00 */
[----:B---3--:R-:W-:Y:S01]  /*5470*/  MOV R7, UR7 ;  /* 0x0000000700077c02 */ /* 0x008fe20008000f00 */
[----:B------:R-:W-:Y:S01]  /*5480*/  IMAD.U32 R6, RZ, RZ, UR6 ;  /* 0x00000006ff067e24 */ /* 0x000fe2000f8e00ff */
[----:B----4-:R-:W-:Y:S01]  /*5490*/  MOV R11, UR5 ;  /* 0x00000005000b7c02 */ /* 0x010fe20008000f00 */
[----:B------:R-:W-:Y:S02]  /*54a0*/  IMAD.U32 R10, RZ, RZ, UR4 ;  /* 0x00000004ff0a7e24 */ /* 0x000fe4000f8e00ff */
[----:B------:R-:W-:Y:S07]  /*54b0*/  LEPC R20, `(.L_x_89) ;  /* 0x000000001014794e */ /* 0x000fee0000000000 */
[----:B--2---:R-:W-:Y:S05]  /*54c0*/  CALL.ABS.NOINC R2 ;  /* 0x0000000002007343 */ /* 0x004fea0003c00000 */
.L_x_89:
[----:B------:R-:W-:Y:S01]  /*54d0*/  ISETP.NE.U32.AND P1, PT, R58, RZ, PT ;  /* 0x000000ff3a00720c */ /* 0x000fe20003f25070 */
[----:B------:R-:W-:Y:S01]  /*54e0*/  UISETP.NE.AND UP1, UPT, UR45, URZ, UPT ;  /* 0x000000ff2d00728c */ /* 0x000fe2000bf25270 */
[----:B------:R-:W-:Y:S02]  /*54f0*/  ISETP.NE.U32.AND P4, PT, R54, RZ, PT ;  /* 0x000000ff3600720c */ /* 0x000fe40003f85070 */
[----:B------:R-:W-:Y:S02]  /*5500*/  ISETP.NE.AND.EX P1, PT, R59, RZ, PT, P1 ;  /* 0x000000ff3b00720c */ /* 0x000fe40003f25310 */
[----:B------:R-:W-:Y:S02]  /*5510*/  PLOP3.LUT P2, PT, PT, PT, PT, 0x8, 0x80 ;  /* 0x000000000080781c */ /* 0x000fe40003f4e170 */
[----:B------:R-:W-:Y:S02]  /*5520*/  PLOP3.LUT P0, PT, PT, PT, UP1, 0x80, 0x8 ;  /* 0x000000000008781c */ /* 0x000fe40003f0f018 */
[----:B------:R-:W-:Y:S02]  /*5530*/  ISETP.NE.AND.EX P4, PT, R55, RZ, PT, P4 ;  /* 0x000000ff3700720c */ /* 0x000fe40003f85340 */
[----:B------:R-:W1:Y:S09]  /*5540*/  @UP1 LDCU.64 UR4, c[0x0][0x888] ;  /* 0x00011100ff0417ac */ /* 0x000e720008000a00 */
[----:B------:R-:W-:Y:S01]  /*5550*/  @P0 PLOP3.LUT P2, PT, P1, PT, PT, 0x80, 0x8 ;  /* 0x000000000008081c */ /* 0x000fe20000f4f070 */
[----:B-1----:R-:W-:Y:S04]  /*5560*/  @UP1 UISETP.NE.U32.AND UP0, UPT, UR4, URZ, UPT ;  /* 0x000000ff0400128c */ /* 0x002fe8000bf05070 */
[----:B------:R-:W-:Y:S04]  /*5570*/  @UP1 UISETP.NE.AND.EX UP0, UPT, UR5, URZ, UPT, UP0 ;  /* 0x000000ff0500128c */ /* 0x000fe8000bf05300 */
[----:B------:R-:W-:Y:S01]  /*5580*/  @UP1 USEL UR4, URZ, 0xffffffff, UP0 ;  /* 0xffffffffff041887 */ /* 0x000fe20008000000 */
[----:B------:R-:W-:Y:S11]  /*5590*/  @!P1 BRA `(.L_x_91) ;  /* 0x00000000002c9947 */ /* 0x000ff60003800000 */
[----:B------:R-:W-:Y:S01]  /*55a0*/  ISETP.NE.U32.AND P3, PT, R56, RZ, PT ;  /* 0x000000ff3800720c */ /* 0x000fe20003f65070 */
[----:B------:R-:W-:Y:S03]  /*55b0*/  IMAD.MOV.U32 R70, RZ, RZ, 0x1 ;  /* 0x00000001ff467424 */ /* 0x000fe600078e00ff */
[----:B------:R-:W-:Y:S11]  /*55c0*/  ISETP.NE.AND.EX P3, PT, R57, RZ, PT, P3 ;  /* 0x000000ff3900720c */ /* 0x000ff60003f65330 */
[----:B------:R-:W-:Y:S02]  /*55d0*/  @!UPT UIADD3 URZ, UPT, UPT, URZ, URZ, URZ ;  /* 0x000000fffffff290 */ /* 0x000fe4000fffe0ff */
[----:B------:R-:W1:Y:S01]  /*55e0*/  @P3 LDC.64 R2, c[0x0][0x888] ;  /* 0x00022200ff023b82 */ /* 0x000e620000000a00 */
[----:B------:R-:W-:Y:S04]  /*55f0*/  @P3 IMAD R0, R58, UR36, RZ ;  /* 0x000000243a003c24 */ /* 0x000fe8000f8e02ff */
[----:B-1----:R-:W-:Y:S04]  /*5600*/  @P3 IMAD.WIDE R2, R0, 0x4, R2 ;  /* 0x0000000400023825 */ /* 0x002fe800078e0202 */
[----:B------:R-:W-:Y:S01]  /*5610*/  HFMA2 R0, -RZ, RZ, 0, 5.9604644775390625e-08 ;  /* 0x00000001ff007431 */ /* 0x000fe200000001ff */
[----:B-----5:R1:W5:Y:S04]  /*5620*/  @P3 LDG.E R35, desc[UR40][R2.64] ;  /* 0x0000002802233981 */ /* 0x020368000c1e1900 */
[----:B------:R-:W-:Y:S01]  /*5630*/  @!P3 PRMT R70, R0, 0x7610, R70 ;  /* 0x000076100046b816 */ /* 0x000fe20000000046 */
[----:B-1----:R-:W2:Y:S06]  /*5640*/  @!P3 LDC R35, c[0x0][0x880] ;  /* 0x00022000ff23bb82 */ /* 0x002eac0000000800 */
.L_x_91:
[----:B------:R-:W-:Y:S05]  /*5650*/  @!P4 BRA `(.L_x_92) ;  /* 0x000000000020c947 */ /* 0x000fea0003800000 */
[----:B------:R-:W-:Y:S04]  /*5660*/  ISETP.NE.U32.AND P3, PT, R52, RZ, PT ;  /* 0x000000ff3400720c */ /* 0x000fe80003f65070 */
[----:B------:R-:W-:Y:S11]  /*5670*/  ISETP.NE.AND.EX P3, PT, R53, RZ, PT, P3 ;  /* 0x000000ff3500720c */ /* 0x000ff60003f65330 */
[----:B------:R-:W-:Y:S02]  /*5680*/  @!UPT UIADD3 URZ, UPT, UPT, URZ, URZ, URZ ;  /* 0x000000fffffff290 */ /* 0x000fe4000fffe0ff */
[----:B------:R-:W1:Y:S01]  /*5690*/  @P3 LDC.64 R2, c[0x0][0x8a8] ;  /* 0x00022a00ff023b82 */ /* 0x000e620000000a00 */
[----:B------:R-:W-:Y:S04]  /*56a0*/  @P3 IMAD R0, R54, UR36, RZ ;  /* 0x0000002436003c24 */ /* 0x000fe8000f8e02ff */
[----:B-1----:R-:W-:Y:S05]  /*56b0*/  @P3 IMAD.WIDE R2, R0, 0x4, R2 ;  /* 0x0000000400023825 */ /* 0x002fea00078e0202 */
[----:B-----5:R1:W5:Y:S02]  /*56c0*/  @P3 LDG.E R32, desc[UR40][R2.64] ;  /* 0x0000002802203981 */ /* 0x020364000c1e1900 */
[----:B-1----:R-:W3:Y:S02]  /*56d0*/  @!P3 LDC R32, c[0x0][0x8a0] ;  /* 0x00022800ff20bb82 */ /* 0x002ee40000000800 */
.L_x_92:
[----:B--2--5:R-:W-:Y:S01]  /*56e0*/  @P0 FSETP.NEU.AND P4, PT, R35, RZ, PT ;  /* 0x000000ff2300020b */ /* 0x024fe20003f8d000 */
[----:B------:R-:W-:Y:S01]  /*56f0*/  IMAD.U32 R0, RZ, RZ, UR4 ;  /* 0x00000004ff007e24 */ /* 0x000fe2000f8e00ff */
[----:B------:R-:W-:Y:S01]  /*5700*/  @P0 LOP3.LUT P3, RZ, R70, 0xff, RZ, 0xc0, !PT ;  /* 0x000000ff46ff0812 */ /* 0x000fe2000786c0ff */
[C---:B------:R-:W-:Y:S01]  /*5710*/  IMAD.SHL.U32 R91, R82.reuse, 0x1000, RZ ;  /* 0x00001000525b7824 */ /* 0x040fe200078e00ff */
[----:B------:R-:W-:Y:S01]  /*5720*/  @P0 SEL R5, RZ, 0xffffffff, P4 ;  /* 0xffffffffff050807 */ /* 0x000fe20002000000 */
[----:B------:R-:W-:Y:S01]  /*5730*/  BSSY B1, `(.L_x_93) ;  /* 0x0000033000017945 */ /* 0x000fe20003800000 */
[----:B------:R-:W-:Y:S01]  /*5740*/  LEA R3, R82, UR42, 0x3 ;  /* 0x0000002a52037c11 */ /* 0x000fe2000f8e18ff */
[----:B------:R-:W-:Y:S01]  /*5750*/  IMAD R16, R30, 0x10, R33 ;  /* 0x000000101e107824 */ /* 0x000fe200078e0221 */
[----:B------:R-:W-:Y:S02]  /*5760*/  @P2 SEL R5, R0, R5, !P3 ;  /* 0x0000000500052207 */ /* 0x000fe40005800000 */
[----:B------:R-:W-:Y:S02]  /*5770*/  CS2R R50, SRZ ;  /* 0x0000000000327805 */ /* 0x000fe4000001ff00 */
[----:B------:R-:W-:Y:S02]  /*5780*/  LOP3.LUT R0, R85, 0x1, RZ, 0x3c, !PT ;  /* 0x0000000155007812 */ /* 0x000fe400078e3cff */
[----:B------:R-:W-:Y:S02]  /*5790*/  CS2R R48, SRZ ;  /* 0x0000000000307805 */ /* 0x000fe4000001ff00 */
[----:B------:R-:W-:Y:S02]  /*57a0*/  @P0 LOP3.LUT R5, R5, 0x1, RZ, 0xc0, !PT ;  /* 0x0000000105050812 */ /* 0x000fe400078ec0ff */
[----:B------:R-:W-:Y:S02]  /*57b0*/  CS2R R42, SRZ ;  /* 0x00000000002a7805 */ /* 0x000fe4000001ff00 */
[----:B------:R-:W-:Y:S02]  /*57c0*/  LEA R65, R30, UR42, 0x3 ;  /* 0x0000002a1e417c11 */ /* 0x000fe4000f8e18ff */
[----:B------:R-:W-:Y:S02]  /*57d0*/  CS2R R40, SRZ ;  /* 0x0000000000287805 */ /* 0x000fe4000001ff00 */
[----:B------:R-:W-:Y:S02]  /*57e0*/  ISETP.NE.U32.OR P5, PT, R5, 0x1, !P0 ;  /* 0x000000010500780c */ /* 0x000fe400047a5470 */
[----:B------:R-:W-:Y:S02]  /*57f0*/  SHF.L.U32 R4, R84, 0x1f, RZ ;  /* 0x0000001f54047819 */ /* 0x000fe400000006ff */
[----:B------:R-:W-:Y:S02]  /*5800*/  IADD3 R89, PT, PT, R91, UR42, R86 ;  /* 0x0000002a5b597c10 */ /* 0x000fe4000fffe056 */
[----:B------:R-:W-:Y:S02]  /*5810*/  PLOP3.LUT P3, PT, PT, PT, PT, 0x8, 0x80 ;  /* 0x000000000080781c */ /* 0x000fe40003f6e170 */
[----:B------:R-:W-:Y:S01]  /*5820*/  P2R R92, PR, RZ, 0x20 ;  /* 0x00000020ff5c7803 */ /* 0x000fe20000000000 */
[----:B------:R-:W-:Y:S04]  /*5830*/  VIADD R64, R89, 0x200 ;  /* 0x0000020059407836 */ /* 0x000fe80000000000 */
[----:B------:R-:W-:Y:S04]  /*5840*/  @P5 SHF.L.U32 R2, R0, 0x1f, RZ ;  /* 0x0000001f00025819 */ /* 0x000fe800000006ff */
[----:B------:R-:W1:Y:S01]  /*5850*/  @P5 SYNCS.PHASECHK.TRANS64.TRYWAIT P0, [R3+URZ+0xc0], R2 ;  /* 0x0000c002030055a7 */ /* 0x000e6200080011ff */
[----:B------:R2:W4:Y:S01]  /*5860*/  SYNCS.PHASECHK.TRANS64.TRYWAIT P2, [R65+URZ+0x110], R4 ;  /* 0x00011004410075a7 */ /* 0x00052200080411ff */
[----:B-1----:R-:W-:Y:S01]  /*5870*/  @P5 PLOP3.LUT P3, PT, P0, PT, PT, 0x8, 0x80 ;  /* 0x000000000080581c */ /* 0x002fe2000076e170 */
[----:B------:R-:W-:Y:S01]  /*5880*/  @!UPT UIADD3 URZ, UPT, UPT, URZ, URZ, URZ ;  /* 0x000000fffffff290 */ /* 0x000fe2000fffe0ff */
[----:B--2-4-:R-:W-:Y:S11]  /*5890*/  @!P5 BRA `(.L_x_94) ;  /* 0x000000000070d947 */ /* 0x014ff60003800000 */
[----:B------:R-:W-:Y:S01]  /*58a0*/  FSETP.NEU.AND P0, PT, R35, RZ, PT ;  /* 0x000000ff2300720b */ /* 0x000fe20003f0d000 */
[----:B------:R-:W-:Y:S01]  /*58b0*/  BSSY B0, `(.L_x_95) ;  /* 0x0000018000007945 */ /* 0x000fe20003800000 */
[----:B------:R-:W-:Y:S02]  /*58c0*/  ISETP.NE.AND P5, PT, R75, RZ, PT ;  /* 0x000000ff4b00720c */ /* 0x000fe40003fa5270 */
[----:B------:R-:W-:Y:S02]  /*58d0*/  CS2R R42, SRZ ;  /* 0x00000000002a7805 */ /* 0x000fe4000001ff00 */
[----:B------:R-:W-:Y:S02]  /*58e0*/  SEL R2, RZ, 0xffffffff, P0 ;  /* 0xffffffffff027807 */ /* 0x000fe40000000000 */
[----:B------:R-:W-:Y:S02]  /*58f0*/  CS2R R40, SRZ ;  /* 0x0000000000287805 */ /* 0x000fe4000001ff00 */
[----:B------:R-:W-:Y:S01]  /*5900*/  ISETP.NE.U32.AND P0, PT, RZ, UR38, PT ;  /* 0x00000026ff007c0c */ /* 0x000fe2000bf05070 */
[----:B------:R-:W-:Y:S01]  /*5910*/  IMAD.MOV.U32 R51, RZ, RZ, RZ ;  /* 0x000000ffff337224 */ /* 0x000fe200078e00ff */
[----:B------:R-:W-:Y:S02]  /*5920*/  CS2R R48, SRZ ;  /* 0x0000000000307805 */ /* 0x000fe4000001ff00 */
[----:B------:R-:W-:Y:S04]  /*5930*/  ISETP.NE.AND.EX P0, PT, RZ, UR39, PT, P0 ;  /* 0x00000027ff007c0c */ /* 0x000fe8000bf05300 */
[----:B------:R-:W-:Y:S02]  /*5940*/  SEL R5, RZ, 0xffffffff, P0 ;  /* 0xffffffffff057807 */ /* 0x000fe40000000000 */
[----:B------:R-:W-:Y:S04]  /*5950*/  LOP3.LUT P0, RZ, R70, 0xff, RZ, 0xc0, !PT ;  /* 0x000000ff46ff7812 */ /* 0x000fe8000780c0ff */
[----:B------:R-:W-:Y:S02]  /*5960*/  @P1 SEL R2, R5, R2, !P0 ;  /* 0x0000000205021207 */ /* 0x000fe40004000000 */
[----:B------:R-:W-:Y:S02]  /*5970*/  PLOP3.LUT P0, PT, PT, PT, PT, 0x8, 0x80 ;  /* 0x000000000080781c */ /* 0x000fe40003f0e170 */
[----:B------:R-:W-:Y:S04]  /*5980*/  LOP3.LUT R2, R2, 0x1, RZ, 0xc0, !PT ;  /* 0x0000000102027812 */ /* 0x000fe800078ec0ff */
[----:B------:R-:W-:Y:S11]  /*5990*/  ISETP.NE.U32.AND P1, PT, R2, 0x1, PT ;  /* 0x000000010200780c */ /* 0x000ff60003f25070 */
[----:B------:R-:W-:Y:S02]  /*59a0*/  @!UPT UIADD3 URZ, UPT, UPT, URZ, URZ, URZ ;  /* 0x000000fffffff290 */ /* 0x000fe4000fffe0ff */
[----:B------:R-:W-:Y:S01]  /*59b0*/  @P1 VIADD R2, R89, 0x210 ;  /* 0x0000021059021836 */ /* 0x000fe20000000000 */
[----:B------:R-:W-:Y:S11]  /*59c0*/  @P1 PLOP3.LUT P0, PT, P5, PT, PT, 0x80, 0x8 ;  /* 0x000000000008181c */ /* 0x000ff60002f0f070 */
[----:B------:R-:W-:Y:S02]  /*59d0*/  @!UPT UIADD3 URZ, UPT, UPT, URZ, URZ, URZ ;  /* 0x000000fffffff290 */ /* 0x000fe4000fffe0ff */
[----:B------:R-:W-:Y:S01]  /*59e0*/  @P0 VIADD R2, R64, 0xfffffff0 ;  /* 0xfffffff040020836 */ /* 0x000fe20000000000 */
[----:B------:R-:W-:Y:S06]  /*59f0*/  @!P3 BRA `(.L_x_96) ;  /* 0x00000000000cb947 */ /* 0x000fec0003800000 */
[----:B------:R-:W-:Y:S04]  /*5a00*/  SHF.L.U32 R0, R0, 0x1f, RZ ;  /* 0x0000001f00007819 */ /* 0x000fe800000006ff */
[----:B------:R-:W1:Y:S02]  /*5a10*/  SYNCS.PHASECHK.TRANS64.TRYWAIT P0, [R3+URZ+0xc0], R0 ;  /* 0x0000c000030075a7 */ /* 0x000e6400080011ff */
[----:B-1----:R-:W-:Y:S05]  /*5a20*/  @!P0 BRA `(.L_x_97) ;  /* 0x0000001400908947 */ /* 0x002fea0003800000 */
.L_x_96:
[----:B------:R-:W-:Y:S05]  /*5a30*/  BSYNC B0 ;  /* 0x0000000000007941 */ /* 0x000fea0003800000 */
.L_x_95:
[----:B------:R2:W4:Y:S04]  /*5a40*/  @P1 LDS.128 R40, [R89+0x200] ;  /* 0x0002000059281984 */ /* 0x0005280000000c00 */
[----:B------:R2:W1:Y:S02]  /*5a50*/  @P1 LDS.128 R48, [R2] ;  /* 0x0000000002301984 */ /* 0x0004640000000c00 */
.L_x_94:
[----:B------:R-:W-:Y:S05]  /*5a60*/  BSYNC B1 ;  /* 0x0000000000017941 */ /* 0x000fea0003800000 */
.L_x_93:
[----:B-1----:R-:W-:Y:S04]  /*5a70*/  SHF.R.U32.HI R3, RZ, 0x15, R16 ;  /* 0x00000015ff037819 */ /* 0x002fe80000011610 */
[----:B------:R-:W-:Y:S01]  /*5a80*/  LOP3.LUT P0, RZ, R3, 0x3, R74, 0x48, !PT ;  /* 0x0000000303ff7812 */ /* 0x000fe2000780484a */
[----:B------:R-:W-:Y:S01]  /*5a90*/  @!UPT UIADD3 URZ, UPT, UPT, URZ, URZ, URZ ;  /* 0x000000fffffff290 */ /* 0x000fe2000fffe0ff */
[----:B------:R-:W-:Y:S11]  /*5aa0*/  @P2 BRA `(.L_x_98) ;  /* 0x0000000000082947 */ /* 0x000ff60003800000 */
[----:B------:R-:W1:Y:S02]  /*5ab0*/  SYNCS.PHASECHK.TRANS64.TRYWAIT P1, [R65+URZ+0x110], R4 ;  /* 0x00011004410075a7 */ /* 0x000e6400080211ff */
[----:B-1----:R-:W-:Y:S05]  /*5ac0*/  @!P1 BRA `(.L_x_99) ;  /* 0x00000014007c9947 */ /* 0x002fea0003800000 */
.L_x_98:
[----:B------:R-:W-:Y:S05]  /*5ad0*/  @!P0 BRA `(.L_x_100) ;  /* 0x0000000000408947 */ /* 0x000fea0003800000 */
[----:B------:R-:W1:Y:S01]  /*5ae0*/  LDCU.64 UR8, c[0x4][0x70] ;  /* 0x01000e00ff0877ac */ /* 0x000e620008000a00 */
[----:B------:R-:W-:Y:S01]  /*5af0*/  MOV R3, 0x0 ;  /* 0x0000000000037802 */ /* 0x000fe20000000f00 */
[----:B------:R-:W-:Y:S02]  /*5b00*/  HFMA2 R12, -RZ, RZ, 0, 5.9604644775390625e-08 ;  /* 0x00000001ff0c7431 */ /* 0x000fe400000001ff */
[----:B------:R-:W-:Y:S02]  /*5b10*/  IMAD.MOV.U32 R8, RZ, RZ, 0x192 ;  /* 0x00000192ff087424 */ /* 0x000fe400078e00ff */
[----:B------:R-:W-:Y:S01]  /*5b20*/  IMAD.MOV.U32 R13, RZ, RZ, RZ ;  /* 0x000000ffff0d7224 */ /* 0x000fe200078e00ff */
[----:B------:R-:W5:Y:S01]  /*5b30*/  LDCU.64 UR6, c[0x4][0x78] ;  /* 0x01000f00ff0677ac */ /* 0x000f620008000a00 */
[----:B--2---:R-:W2:Y:S01]  /*5b40*/  LDC.64 R2, c[0x4][R3] ;  /* 0x0100000003027b82 */ /* 0x004ea20000000a00 */
[----:B------:R-:W3:Y:S01]  /*5b50*/  LDCU.64 UR4, c[0x4][0x10] ;  /* 0x01000200ff0477ac */ /* 0x000ee20008000a00 */
[----:B-1----:R-:W-:Y:S01]  /*5b60*/  MOV R5, UR9 ;  /* 0x0000000900057c02 */ /* 0x002fe20008000f00 */
[----:B------:R-:W-:Y:S01]  /*5b70*/  IMAD.U32 R4, RZ, RZ, UR8 ;  /* 0x00000008ff047e24 */ /* 0x000fe2000f8e00ff */
[----:B-----5:R-:W-:Y:S01]  /*5b80*/  MOV R7, UR7 ;  /* 0x0000000700077c02 */ /* 0x020fe20008000f00 */
[----:B------:R-:W-:Y:S01]  /*5b90*/  IMAD.U32 R6, RZ, RZ, UR6 ;  /* 0x00000006ff067e24 */ /* 0x000fe2000f8e00ff */
[----:B---3--:R-:W-:Y:S01]  /*5ba0*/  MOV R11, UR5 ;  /* 0x00000005000b7c02 */ /* 0x008fe20008000f00 */
[----:B------:R-:W-:Y:S02]  /*5bb0*/  IMAD.U32 R10, RZ, RZ, UR4 ;  /* 0x00000004ff0a7e24 */ /* 0x000fe4000f8e00ff */
[----:B------:R-:W-:Y:S07]  /*5bc0*/  LEPC R20, `(.L_x_100) ;  /* 0x000000001014794e */ /* 0x000fee0000000000 */
[----:B--2-4-:R-:W-:Y:S05]  /*5bd0*/  CALL.ABS.NOINC R2 ;  /* 0x0000000002007343 */ /* 0x014fea0003c00000 */
.L_x_100:
[----:B------:R-:W-:Y:S01]  /*5be0*/  ISETP.NE.AND P0, PT, R87, RZ, PT ;  /* 0x000000ff5700720c */ /* 0x000fe20003f05270 */
[----:B------:R-:W-:Y:S05]  /*5bf0*/  WARPSYNC.ALL ;  /* 0x0000000000007948 */ /* 0x000fea0003800000 */
[----:B------:R-:W-:Y:S01]  /*5c00*/  R2UR UR4, R16 ;  /* 0x00000000100472ca */ /* 0x000fe200000e0000 */
[--C-:B----4-:R-:W-:Y:S01]  /*5c10*/  HADD2.F32 R20, -RZ, R40.reuse.H0_H0 ;  /* 0x20000028ff147230 */ /* 0x110fe20000004100 */
[----:B------:R-:W-:Y:S01]  /*5c20*/  R2UR UR5, R65 ;  /* 0x00000000410572ca */ /* 0x000fe200000e0000 */
[----:B------:R-:W-:Y:S01]  /*5c30*/  HADD2.F32 R34, -RZ, R40.H1_H1 ;  /* 0x30000028ff227230 */ /* 0x000fe20000004100 */
[----:B------:R-:W-:Y:S01]  /*5c40*/  ISETP.NE.AND P6, PT, R75, RZ, PT ;  /* 0x000000ff4b00720c */ /* 0x000fe20003fc5270 */
[--C-:B------:R-:W-:Y:S01]  /*5c50*/  HADD2.F32 R21, -RZ, R41.reuse.H0_H0 ;  /* 0x20000029ff157230 */ /* 0x100fe20000004100 */
[----:B------:R-:W-:Y:S01]  /*5c60*/  IADD3 R93, PT, PT, R89, 0x210, RZ ;  /* 0x00000210595d7810 */ /* 0x000fe20007ffe0ff */
[----:B------:R-:W-:Y:S01]  /*5c70*/  HADD2.F32 R36, -RZ, R41.H1_H1 ;  /* 0x30000029ff247230 */ /* 0x000fe20000004100 */
[----:B------:R-:W-:Y:S01]  /*5c80*/  BSSY.RECONVERGENT B0, `(.L_x_101) ;  /* 0x0000050000007945 */ /* 0x000fe20003800200 */
[--C-:B------:R-:W-:Y:S02]  /*5c90*/  HADD2.F32 R37, -RZ, R42.reuse.H0_H0 ;  /* 0x2000002aff257230 */ /* 0x100fe40000004100 */
[----:B------:R-:W-:Y:S02]  /*5ca0*/  HADD2.F32 R38, -RZ, R42.H1_H1 ;  /* 0x3000002aff267230 */ /* 0x000fe40000004100 */
[----:B------:R-:W1:Y:S01]  /*5cb0*/  LDTM.x16 R4, tmem[UR4] ;  /* 0x00000004000479ee */ /* 0x000e620008240000 */
[----:B------:R-:W-:Y:S01]  /*5cc0*/  NOP ;  /* 0x0000000000007918 */ /* 0x000fe20000000000 */
[----:B------:R-:W-:Y:S01]  /*5cd0*/  UIADD3 UR5, UPT, UPT, UR5, 0x130, URZ ;  /* 0x0000013005057890 */ /* 0x000fe2000fffe0ff */
[--C-:B------:R-:W-:Y:S01]  /*5ce0*/  HADD2.F32 R39, -RZ, R43.reuse.H0_H0 ;  /* 0x2000002bff277230 */ /* 0x100fe20000004100 */
[----:B------:R-:W-:Y:S01]  /*5cf0*/  @P6 IADD3 R93, PT, PT, R64, -0x10, RZ ;  /* 0xfffffff0405d6810 */ /* 0x000fe20007ffe0ff */
[----:B------:R-:W-:Y:S01]  /*5d00*/  HADD2.F32 R41, -RZ, R43.H1_H1 ;  /* 0x3000002bff297230 */ /* 0x000fe20000004100 */
[----:B------:R-:W-:Y:S01]  /*5d10*/  UPRMT UR5, UR37, 0x654, UR5 ;  /* 0x0000065425057896 */ /* 0x000fe20008000005 */
[--C-:B------:R-:W-:Y:S02]  /*5d20*/  HADD2.F32 R40, -RZ, R48.reuse.H0_H0 ;  /* 0x20000030ff287230 */ /* 0x100fe40000004100 */
[----:B------:R-:W-:Y:S02]  /*5d30*/  HADD2.F32 R43, -RZ, R48.H1_H1 ;  /* 0x30000030ff2b7230 */ /* 0x000fe40000004100 */
[--C-:B------:R-:W-:Y:S02]  /*5d40*/  HADD2.F32 R42, -RZ, R49.reuse.H0_H0 ;  /* 0x20000031ff2a7230 */ /* 0x100fe40000004100 */
[----:B------:R-:W-:Y:S02]  /*5d50*/  HADD2.F32 R44, -RZ, R49.H1_H1 ;  /* 0x30000031ff2c7230 */ /* 0x000fe40000004100 */
[----:B-1----:R-:W-:Y:S01]  /*5d60*/  SYNCS.ARRIVE.TRANS64.RED.A1T0 RZ, [UR5], RZ ;  /* 0x000000ffffff79a7 */ /* 0x002fe20008100405 */
[--C-:B------:R-:W-:Y:S02]  /*5d70*/  HADD2.F32 R45, -RZ, R50.reuse.H0_H0 ;  /* 0x20000032ff2d7230 */ /* 0x100fe40000004100 */
[----:B------:R-:W-:Y:S02]  /*5d80*/  HADD2.F32 R46, -RZ, R50.H1_H1 ;  /* 0x30000032ff2e7230 */ /* 0x000fe40000004100 */
[--C-:B------:R-:W-:Y:S02]  /*5d90*/  HADD2.F32 R47, -RZ, R51.reuse.H0_H0 ;  /* 0x20000033ff2f7230 */ /* 0x100fe40000004100 */
[----:B------:R-:W-:Y:S02]  /*5da0*/  HADD2.F32 R48, -RZ, R51.H1_H1 ;  /* 0x30000033ff307230 */ /* 0x000fe40000004100 */
[C---:B---3--:R-:W-:Y:S01]  /*5db0*/  FMUL R4, R32.reuse, R4 ;  /* 0x0000000420047220 */ /* 0x048fe20000400000 */
[C---:B------:R-:W-:Y:S01]  /*5dc0*/  FMUL R5, R32.reuse, R5 ;  /* 0x0000000520057220 */ /* 0x040fe20000400000 */
[C---:B------:R-:W-:Y:S01]  /*5dd0*/  FMUL R6, R32.reuse, R6 ;  /* 0x0000000620067220 */ /* 0x040fe20000400000 */
[C---:B------:R-:W-:Y:S01]  /*5de0*/  FMUL R7, R32.reuse, R7 ;  /* 0x0000000720077220 */ /* 0x040fe20000400000 */
[C---:B------:R-:W-:Y:S01]  /*5df0*/  FFMA R4, R35.reuse, R20, R4 ;  /* 0x0000001423047223 */ /* 0x040fe20000000004 */
[C---:B------:R-:W-:Y:S01]  /*5e00*/  FMUL R8, R32.reuse, R8 ;  /* 0x0000000820087220 */ /* 0x040fe20000400000 */
[C---:B------:R-:W-:Y:S01]  /*5e10*/  FFMA R5, R35.reuse, R34, R5 ;  /* 0x0000002223057223 */ /* 0x040fe20000000005 */
[C---:B------:R-:W-:Y:S01]  /*5e20*/  FMUL R9, R32.reuse, R9 ;  /* 0x0000000920097220 */ /* 0x040fe20000400000 */
[C---:B------:R-:W-:Y:S01]  /*5e30*/  FFMA R6, R35.reuse, R21, R6 ;  /* 0x0000001523067223 */ /* 0x040fe20000000006 */
[C---:B------:R-:W-:Y:S01]  /*5e40*/  FMUL R0, R32.reuse, R10 ;  /* 0x0000000a20007220 */ /* 0x040fe20000400000 */
[C---:B------:R-:W-:Y:S01]  /*5e50*/  FFMA R7, R35.reuse, R36, R7 ;  /* 0x0000002423077223 */ /* 0x040fe20000000007 */
[C---:B--2---:R-:W-:Y:S01]  /*5e60*/  FMUL R2, R32.reuse, R11 ;  /* 0x0000000b20027220 */ /* 0x044fe20000400000 */
[C---:B------:R-:W-:Y:S01]  /*5e70*/  FFMA R8, R35.reuse, R37, R8 ;  /* 0x0000002523087223 */ /* 0x040fe20000000008 */
        /* <DEDUP_REMOVED lines=13> */
[----:B------:R-:W-:Y:S01]  /*5f50*/  FFMA R15, R35, R44, R15 ;  /* 0x0000002c230f7223 */ /* 0x000fe2000000000f */
[----:B------:R-:W-:Y:S01]  /*5f60*/  FMUL R19, R32, R19 ;  /* 0x0000001320137220 */ /* 0x000fe20000400000 */
[----:B------:R-:W-:Y:S01]  /*5f70*/  F2FP.F16.F32.PACK_AB R64, R5, R4 ;  /* 0x000000040540723e */ /* 0x000fe200000000ff */
[----:B------:R-:W-:Y:S01]  /*5f80*/  FFMA R12, R35, R45, R12 ;  /* 0x0000002d230c7223 */ /* 0x000fe2000000000c */
[----:B------:R-:W-:Y:S01]  /*5f90*/  F2FP.F16.F32.PACK_AB R65, R7, R6 ;  /* 0x000000060741723e */ /* 0x000fe200000000ff */
[----:B------:R-:W-:Y:S01]  /*5fa0*/  FFMA R13, R35, R46, R13 ;  /* 0x0000002e230d7223 */ /* 0x000fe2000000000d */
[----:B------:R-:W-:Y:S01]  /*5fb0*/  F2FP.F16.F32.PACK_AB R66, R9, R8 ;  /* 0x000000080942723e */ /* 0x000fe200000000ff */
[C---:B------:R-:W-:Y:S01]  /*5fc0*/  FFMA R14, R35.reuse, R47, R14 ;  /* 0x0000002f230e7223 */ /* 0x040fe2000000000e */
[----:B------:R-:W-:Y:S01]  /*5fd0*/  F2FP.F16.F32.PACK_AB R67, R2, R0 ;  /* 0x000000000243723e */ /* 0x000fe200000000ff */
[----:B------:R-:W-:Y:S01]  /*5fe0*/  FFMA R19, R35, R48, R19 ;  /* 0x0000003023137223 */ /* 0x000fe20000000013 */
[----:B------:R-:W-:Y:S02]  /*5ff0*/  F2FP.F16.F32.PACK_AB R76, R10, R3 ;  /* 0x000000030a4c723e */ /* 0x000fe400000000ff */
[----:B------:R-:W-:Y:S01]  /*6000*/  F2FP.F16.F32.PACK_AB R77, R15, R11 ;  /* 0x0000000b0f4d723e */ /* 0x000fe200000000ff */
[----:B------:R1:W-:Y:S01]  /*6010*/  STS.128 [R89+0x200], R64 ;  /* 0x0002004059007388 */ /* 0x0003e20000000c00 */
[----:B------:R-:W-:Y:S02]  /*6020*/  F2FP.F16.F32.PACK_AB R78, R13, R12 ;  /* 0x0000000c0d4e723e */ /* 0x000fe400000000ff */
[----:B------:R-:W-:Y:S05]  /*6030*/  F2FP.F16.F32.PACK_AB R79, R19, R14 ;  /* 0x0000000e134f723e */ /* 0x000fea00000000ff */
[----:B------:R1:W-:Y:S01]  /*6040*/  STS.128 [R93], R76 ;  /* 0x0000004c5d007388 */ /* 0x0003e20000000c00 */
[----:B------:R-:W-:Y:S01]  /*6050*/  @!PT LDS RZ, [RZ] ;  /* 0x00000000fffff984 */ /* 0x000fe20000000800 */
[----:B------:R-:W-:Y:S01]  /*6060*/  @!PT LDS RZ, [RZ] ;  /* 0x00000000fffff984 */ /* 0x000fe20000000800 */
[----:B------:R-:W-:Y:S01]  /*6070*/  @!PT LDS RZ, [RZ] ;  /* 0x00000000fffff984 */ /* 0x000fe20000000800 */
[----:B------:R-:W-:Y:S01]  /*6080*/  @!PT LDS RZ, [RZ] ;  /* 0x00000000fffff984 */ /* 0x000fe20000000800 */
[----:B------:R2:W-:Y:S07]  /*6090*/  MEMBAR.ALL.CTA ;  /* 0x0000000000007992 */ /* 0x0005ee0000008000 */
[----:B--2---:R-:W2:Y:S02]  /*60a0*/  FENCE.VIEW.ASYNC.S ;  /* 0x00000000000073c6 */ /* 0x004ea40000000000 */
[----:B--2---:R-:W-:Y:S06]  /*60b0*/  BAR.SYNC.DEFER_BLOCKING 0x1, 0x80 ;  /* 0x0042000000007b1d */ /* 0x004fec0000010000 */
[----:B------:R-:W-:Y:S05]  /*60c0*/  @P0 BRA `(.L_x_102) ;  /* 0x00000000002c0947 */ /* 0x000fea0003800000 */
[----:B------:R-:W-:Y:S01]  /*60d0*/  R2UR UR12, R63 ;  /* 0x000000003f0c72ca */ /* 0x000fe200000e0000 */
[----:B------:R-:W-:Y:S01]  /*60e0*/  UIADD3 UR10, UP0, UPT, UR46, 0x680, URZ ;  /* 0x000006802e0a7890 */ /* 0x000fe2000ff1e0ff */
[----:B------:R-:W-:Y:S01]  /*60f0*/  R2UR UR9, R69 ;  /* 0x00000000450972ca */ /* 0x000fe200000e0000 */
[----:B------:R-:W-:Y:S01]  /*6100*/  UMOV UR7, UR36 ;  /* 0x0000002400077c82 */ /* 0x000fe20008000000 */
[----:B------:R-:W-:Y:S01]  /*6110*/  R2UR UR8, R91 ;  /* 0x000000005b0872ca */ /* 0x000fe200000e0000 */
[----:B------:R-:W-:Y:S08]  /*6120*/  UIADD3.X UR11, UPT, UPT, URZ, UR47, URZ, UP0, !UPT ;  /* 0x0000002fff0b7290 */ /* 0x000ff000087fe4ff */
[----:B------:R-:W-:Y:S02]  /*6130*/  USHF.L.U32 UR5, UR12, 0x4, URZ ;  /* 0x000000040c057899 */ /* 0x000fe400080006ff */
[----:B------:R-:W-:Y:S02]  /*6140*/  USHF.L.U32 UR6, UR9, 0x7, URZ ;  /* 0x0000000709067899 */ /* 0x000fe400080006ff */
[----:B------:R-:W-:Y:S09]  /*6150*/  UIADD3 UR4, UPT, UPT, UR42, 0x200, UR8 ;  /* 0x000002002a047890 */ /* 0x000ff2000fffe008 */
[----:B------:R2:W-:Y:S02]  /*6160*/  UTMASTG.3D [UR4], [UR10] ;  /* 0x000000040a0073b5 */ /* 0x0005e40008010000 */
[----:B--2---:R0:W-:Y:S02]  /*6170*/  UTMACMDFLUSH ;  /* 0x00000000000079b7 */ /* 0x0041e40000000000 */
.L_x_102:
[----:B------:R-:W-:Y:S05]  /*6180*/  BSYNC.RECONVERGENT B0 ;  /* 0x0000000000007941 */ /* 0x000fea0003800200 */
.L_x_101:
[----:B------:R-:W-:Y:S04]  /*6190*/  BSSY.RECONVERGENT B0, `(.L_x_103) ;  /* 0x0000003000007945 */ /* 0x000fe80003800200 */
[----:B------:R-:W-:Y:S05]  /*61a0*/  @P0 BRA `(.L_x_104) ;  /* 0x0000000000040947 */ /* 0x000fea0003800000 */
[----:B------:R-:W-:Y:S04]  /*61b0*/  DEPBAR.LE SB0, 0x0 ;  /* 0x000080000000791a */ /* 0x000fe80000000000 */
.L_x_104:
[----:B------:R-:W-:Y:S05]  /*61c0*/  BSYNC.RECONVERGENT B0 ;  /* 0x0000000000007941 */ /* 0x000fea0003800200 */
.L_x_103:
[----:B------:R-:W-:Y:S01]  /*61d0*/  BAR.SYNC.DEFER_BLOCKING 0x1, 0x80 ;  /* 0x0042000000007b1d */ /* 0x000fe20000010000 */
[----:B------:R-:W-:Y:S01]  /*61e0*/  UIADD3 UR43, UPT, UPT, UR43, 0x1, URZ ;  /* 0x000000012b2b7890 */ /* 0x000fe2000fffe0ff */
[----:B------:R-:W-:Y:S02]  /*61f0*/  IADD3 R0, PT, PT, R30, 0x1, RZ ;  /* 0x000000011e007810 */ /* 0x000fe40007ffe0ff */
[----:B------:R-:W-:Y:S01]  /*6200*/  IADD3 R82, PT, PT, R82, 0x1, RZ ;  /* 0x0000000152527810 */ /* 0x000fe20007ffe0ff */
[----:B------:R-:W-:Y:S09]  /*6210*/  UISETP.NE.AND UP0, UPT, UR43, URZ, UPT ;  /* 0x000000ff2b00728c */ /* 0x000ff2000bf05270 */
[----:B------:R-:W-:Y:S05]  /*6220*/  BRA.U !UP0, `(.L_x_105) ;  /* 0x0000000108287547 */ /* 0x000fea000b800000 */
[----:B------:R-:W-:Y:S01]  /*6230*/  ISETP.NE.AND P0, PT, R92, RZ, PT ;  /* 0x000000ff5c00720c */ /* 0x000fe20003f05270 */
[----:B------:R-:W-:Y:S11]  /*6240*/  IMAD.U32 R2, RZ, RZ, UR37 ;  /* 0x00000025ff027e24 */ /* 0x000ff6000f8e00ff */
[----:B------:R-:W-:Y:S01]  /*6250*/  @!UPT UIADD3 URZ, UPT, UPT, URZ, URZ, URZ ;  /* 0x000000fffffff290 */ /* 0x000fe2000fffe0ff */
[C---:B------:R-:W-:Y:S01]  /*6260*/  @P0 LEA R3, R81.reuse, UR42, 0x3 ;  /* 0x0000002a51030c11 */ /* 0x040fe2000f8e18ff */
[----:B------:R-:W-:Y:S04]  /*6270*/  VIADD R81, R81, 0x1 ;  /* 0x0000000151517836 */ /* 0x000fe80000000000 */
[----:B------:R-:W-:Y:S05]  /*6280*/  @P0 VIADD R3, R3, 0xd0 ;  /* 0x000000d003030836 */ /* 0x000fea0000000000 */
[----:B------:R-:W-:Y:S04]  /*6290*/  @P0 PRMT R2, R2, 0x654, R3 ;  /* 0x0000065402020816 */ /* 0x000fe80000000003 */
[----:B------:R2:W-:Y:S01]  /*62a0*/  @P0 SYNCS.ARRIVE.TRANS64.RED.A1T0 RZ, [R2+URZ], RZ ;  /* 0x000000ff02ff09a7 */ /* 0x0005e200081004ff */
[C---:B------:R-:W-:Y:S04]  /*62b0*/  ISETP.NE.AND P0, PT, R81.reuse, 0x2, PT ;  /* 0x000000025100780c */ /* 0x040fe80003f05270 */
[----:B------:R-:W-:Y:S09]  /*62c0*/  SEL R81, R81, RZ, P0 ;  /* 0x000000ff51517207 */ /* 0x000ff20000000000 */
.L_x_105:
[----:B------:R-:W-:Y:S01]  /*62d0*/  ISETP.NE.AND P3, PT, R88, RZ, PT ;  /* 0x000000ff5800720c */ /* 0x000fe20003f65270 */
[----:B------:R-:W-:Y:S01]  /*62e0*/  IMAD.IADD R63, R29, 0x1, R62 ;  /* 0x000000011d3f7824 */ /* 0x000fe200078e023e */
[----:B------:R-:W-:Y:S01]  /*62f0*/  ISETP.NE.AND P0, PT, R90, 0x2, PT ;  /* 0x000000025a00780c */ /* 0x000fe20003f05270 */
[----:B------:R-:W-:Y:S01]  /*6300*/  IMAD.IADD R69, R31, 0x1, R68 ;  /* 0x000000011f457824 */ /* 0x000fe200078e0244 */
[----:B------:R-:W-:Y:S02]  /*6310*/  ISETP.NE.AND P1, PT, R0, 0x4, PT ;  /* 0x000000040000780c */ /* 0x000fe40003f25270 */
[----:B------:R-:W-:Y:S02]  /*6320*/  ISETP.NE.AND P2, PT, R82, 0x2, PT ;  /* 0x000000025200780c */ /* 0x000fe40003f45270 */
[----:B------:R-:W-:Y:S02]  /*6330*/  SEL R4, RZ, 0x1, P0 ;  /* 0x00000001ff047807 */ /* 0x000fe40000000000 */
[----:B------:R-:W-:Y:S02]  /*6340*/  SEL R3, RZ, 0x1, P1 ;  /* 0x00000001ff037807 */ /* 0x000fe40000800000 */
[----:B--2---:R-:W-:Y:S02]  /*6350*/  SEL R2, RZ, 0x1, P2 ;  /* 0x00000001ff027807 */ /* 0x004fe40001000000 */
[----:B------:R-:W-:Y:S02]  /*6360*/  @P3 R2UR UR36, R80 ;  /* 0x00000000502432ca */ /* 0x000fe400000e0000 */
[----:B------:R-:W-:Y:S02]  /*6370*/  LOP3.LUT R83, R83, R4, RZ, 0x3c, !PT ;  /* 0x0000000453537212 */ /* 0x000fe400078e3cff */
[----:B------:R-:W-:Y:S02]  /*6380*/  LOP3.LUT R84, R84, R3, RZ, 0x3c, !PT ;  /* 0x0000000354547212 */ /* 0x000fe400078e3cff */
[----:B------:R-:W-:Y:S02]  /*6390*/  LOP3.LUT R85, R85, R2, RZ, 0x3c, !PT ;  /* 0x0000000255557212 */ /* 0x000fe400078e3cff */
[----:B------:R-:W-:Y:S02]  /*63a0*/  SEL R90, R90, RZ, P0 ;  /* 0x000000ff5a5a7207 */ /* 0x000fe40000000000 */
[----:B------:R-:W-:Y:S02]  /*63b0*/  SEL R30, R0, RZ, P1 ;  /* 0x000000ff001e7207 */ /* 0x000fe40000800000 */
[----:B------:R-:W-:Y:S01]  /*63c0*/  SEL R82, R82, RZ, P2 ;  /* 0x000000ff52527207 */ /* 0x000fe20001000000 */
[----:B------:R-:W-:Y:S06]  /*63d0*/  @P3 BRA `(.L_x_106) ;  /* 0xffffffe800743947 */ /* 0x000fec000383ffff */
[----:B------:R-:W-:-:S09]  /*63e0*/  UISETP.NE.AND UP0, UPT, UR45, URZ, UPT ;  /* 0x000000ff2d00728c */ /* 0x000fd2000bf05270 */
[----:B------:R-:W-:Y:S05]  /*63f0*/  BRA.U !UP0, `(.L_x_107) ;  /* 0x0000000108487547 */ /* 0x000fea000b800000 */
[----:B------:R-:W2:Y:S02]  /*6400*/  LDCU.64 UR4, c[0x0][0x890] ;  /* 0x00011200ff0477ac */ /* 0x000ea40008000a00 */
[----:B--2---:R-:W-:-:S04]  /*6410*/  UISETP.NE.U32.AND UP0, UPT, UR4, URZ, UPT ;  /* 0x000000ff0400728c */ /* 0x004fc8000bf05070 */
[----:B------:R-:W-:-:S09]  /*6420*/  UISETP.NE.AND.EX UP0, UPT, UR5, URZ, UPT, UP0 ;  /* 0x000000ff0500728c */ /* 0x000fd2000bf05300 */
[----:B------:R-:W-:Y:S05]  /*6430*/  BRA.U UP0, `(.L_x_108) ;  /* 0x00000001000c7547 */ /* 0x000fea000b800000 */
[----:B------:R-:W-:-:S13]  /*6440*/  FSETP.NEU.AND P0, PT, R35, RZ, PT ;  /* 0x000000ff2300720b */ /* 0x000fda0003f0d000 */
[----:B------:R-:W-:Y:S05]  /*6450*/  @!P0 EXIT ;  /* 0x000000000000894d */ /* 0x000fea0003800000 */
[----:B------:R-:W-:Y:S05]  /*6460*/  BRA `(.L_x_107) ;  /* 0x00000000002c7947 */ /* 0x000fea0003800000 */
.L_x_108:
[----:B------:R-:W-:Y:S01]  /*6470*/  LOP3.LUT P0, RZ, R70, 0xff, RZ, 0xc0, !PT ;  /* 0x000000ff46ff7812 */ /* 0x000fe2000780c0ff */
[----:B------:R-:W-:-:S12]  /*6480*/  BSSY.RECONVERGENT B0, `(.L_x_107) ;  /* 0x0000009000007945 */ /* 0x000fd80003800200 */
[----:B------:R-:W-:Y:S05]  /*6490*/  @P0 BRA `(.L_x_109) ;  /* 0x0000000000140947 */ /* 0x000fea0003800000 */
[----:B------:R-:W2:Y:S02]  /*64a0*/  LDCU.64 UR4, c[0x0][0x888] ;  /* 0x00011100ff0477ac */ /* 0x000ea40008000a00 */
[----:B--2---:R-:W-:-:S04]  /*64b0*/  ISETP.NE.U32.AND P0, PT, RZ, UR4, PT ;  /* 0x00000004ff007c0c */ /* 0x004fc8000bf05070 */
[----:B------:R-:W-:-:S13]  /*64c0*/  ISETP.NE.AND.EX P0, PT, RZ, UR5, PT, P0 ;  /* 0x00000005ff007c0c */ /* 0x000fda000bf05300 */
[----:B------:R-:W-:Y:S05]  /*64d0*/  @!P0 EXIT ;  /* 0x000000000000894d */ /* 0x000fea0003800000 */
[----:B------:R-:W-:Y:S05]  /*64e0*/  BRA `(.L_x_110) ;  /* 0x0000000000087947 */ /* 0x000fea0003800000 */
.L_x_109:
[----:B------:R-:W-:-:S13]  /*64f0*/  FSETP.NEU.AND P0, PT, R35, RZ, PT ;  /* 0x000000ff2300720b */ /* 0x000fda0003f0d000 */
[----:B------:R-:W-:Y:S05]  /*6500*/  @!P0 EXIT ;  /* 0x000000000000894d */ /* 0x000fea0003800000 */
.L_x_110:
[----:B------:R-:W-:Y:S05]  /*6510*/  BSYNC.RECONVERGENT B0 ;  /* 0x0000000000007941 */ /* 0x000fea0003800200 */
.L_x_107:
[----:B------:R-:W-:-:S04]  /*6520*/  DEPBAR.LE SB0, 0x0 ;  /* 0x000080000000791a */ /* 0x000fc80000000000 */
[----:B------:R-:W-:Y:S05]  /*6530*/  EXIT ;  /* 0x000000000000794d */ /* 0x000fea0003800000 */
.L_x_20:
[----:B--2---:R2:W1:Y:S02]  /*6540*/  SYNCS.PHASECHK.TRANS64.TRYWAIT P0, [R3+URZ+0x160], R2 ;  /* 0x00016002030075a7 */ /* 0x00446400080011ff */
[----:B-1----:R-:W-:Y:S05]  /*6550*/  @!P0 NANOSLEEP.SYNCS 0x989680 ;  /* 0x009896800000895d */ /* 0x002fea0003900000 */
[----:B------:R-:W1:Y:S02]  /*6560*/  @!P0 SYNCS.PHASECHK.TRANS64 P0, [R3+URZ+0x160], R2 ;  /* 0x00016002030085a7 */ /* 0x000e6400080010ff */
[----:B-1----:R-:W-:Y:S05]  /*6570*/  @!P0 BRA `(.L_x_20) ;  /* 0xfffffffc00f08947 */ /* 0x002fea000383ffff */
[----:B------:R-:W-:Y:S05]  /*6580*/  BRA `(.L_x_111) ;  /* 0xffffffb000547947 */ /* 0x000fea000383ffff */
.L_x_23:
[----:B-1----:R-:W-:-:S07]  /*6590*/  MOV R2, UR33 ;  /* 0x0000002100027c02 */ /* 0x002fce0008000f00 */
.L_x_112:
[----:B-1----:R1:W2:Y:S02]  /*65a0*/  SYNCS.PHASECHK.TRANS64.TRYWAIT P0, [R2+URZ+0x60], R5 ;  /* 0x00006005020075a7 */ /* 0x0022a400080011ff */
[----:B--2---:R-:W-:Y:S05]  /*65b0*/  @!P0 NANOSLEEP.SYNCS 0x989680 ;  /* 0x009896800000895d */ /* 0x004fea0003900000 */
[----:B------:R-:W2:Y:S02]  /*65c0*/  @!P0 SYNCS.PHASECHK.TRANS64 P0, [R2+URZ+0x60], R5 ;  /* 0x00006005020085a7 */ /* 0x000ea400080010ff */
[----:B--2---:R-:W-:Y:S05]  /*65d0*/  @!P0 BRA `(.L_x_112) ;  /* 0xfffffffc00f08947 */ /* 0x004fea000383ffff */
[----:B------:R-:W-:Y:S05]  /*65e0*/  BRA `(.L_x_22) ;  /* 0xffffffb000a47947 */ /* 0x000fea000383ffff */
.L_x_29:
[----:B-1----:R-:W-:-:S07]  /*65f0*/  MOV R2, UR17 ;  /* 0x0000001100027c02 */ /* 0x002fce0008000f00 */
.L_x_113:
[----:B-1----:R1:W2:Y:S02]  /*6600*/  SYNCS.PHASECHK.TRANS64.TRYWAIT P0, [R2+URZ+0x60], R5 ;  /* 0x00006005020075a7 */ /* 0x0022a400080011ff */
[----:B--2---:R-:W-:Y:S05]  /*6610*/  @!P0 NANOSLEEP.SYNCS 0x989680 ;  /* 0x009896800000895d */ /* 0x004fea0003900000 */
[----:B------:R-:W2:Y:S02]  /*6620*/  @!P0 SYNCS.PHASECHK.TRANS64 P0, [R2+URZ+0x60], R5 ;  /* 0x00006005020085a7 */ /* 0x000ea400080010ff */
[----:B--2---:R-:W-:Y:S05]  /*6630*/  @!P0 BRA `(.L_x_113) ;  /* 0xfffffffc00f08947 */ /* 0x004fea000383ffff */
[----:B------:R-:W-:Y:S05]  /*6640*/  BRA `(.L_x_28) ;  /* 0xffffffb4004c7947 */ /* 0x000fea000383ffff */
.L_x_33:
[----:B-1----:R1:W2:Y:S02]  /*6650*/  SYNCS.PHASECHK.TRANS64.TRYWAIT P0, [R2+URZ+0xf0], R3 ;  /* 0x0000f003020075a7 */ /* 0x0022a400080011ff */
[----:B--2---:R-:W-:Y:S05]  /*6660*/  @!P0 NANOSLEEP.SYNCS 0x989680 ;  /* 0x009896800000895d */ /* 0x004fea0003900000 */
[----:B------:R-:W2:Y:S02]  /*6670*/  @!P0 SYNCS.PHASECHK.TRANS64 P0, [R2+URZ+0xf0], R3 ;  /* 0x0000f003020085a7 */ /* 0x000ea400080010ff */
[----:B--2---:R-:W-:Y:S05]  /*6680*/  @!P0 BRA `(.L_x_33) ;  /* 0xfffffffc00f08947 */ /* 0x004fea000383ffff */
[----:B------:R-:W-:Y:S05]  /*6690*/  BRA `(.L_x_114) ;  /* 0xffffffb400dc7947 */ /* 0x000fea000383ffff */
.L_x_37:
[----:B----4-:R-:W-:-:S07]  /*66a0*/  MOV R0, UR5 ;  /* 0x0000000500007c02 */ /* 0x010fce0008000f00 */
.L_x_115:
[----:B-1----:R1:W2:Y:S02]  /*66b0*/  SYNCS.PHASECHK.TRANS64.TRYWAIT P0, [R0+URZ], R3 ;  /* 0x00000003000075a7 */ /* 0x0022a400080011ff */
[----:B--2---:R-:W-:Y:S05]  /*66c0*/  @!P0 NANOSLEEP.SYNCS 0x989680 ;  /* 0x009896800000895d */ /* 0x004fea0003900000 */
[----:B------:R-:W2:Y:S02]  /*66d0*/  @!P0 SYNCS.PHASECHK.TRANS64 P0, [R0+URZ], R3 ;  /* 0x00000003000085a7 */ /* 0x000ea400080010ff */
[----:B--2---:R-:W-:Y:S05]  /*66e0*/  @!P0 BRA `(.L_x_115) ;  /* 0xfffffffc00f08947 */ /* 0x004fea000383ffff */
[----:B------:R-:W-:Y:S05]  /*66f0*/  BRA `(.L_x_116) ;  /* 0xffffffbc004c7947 */ /* 0x000fea000383ffff */
.L_x_38:
[----:B----4-:R-:W-:-:S07]  /*6700*/  MOV R0, UR5 ;  /* 0x0000000500007c02 */ /* 0x010fce0008000f00 */
.L_x_117:
[----:B-1----:R1:W2:Y:S02]  /*6710*/  SYNCS.PHASECHK.TRANS64.TRYWAIT P0, [R0+URZ], R3 ;  /* 0x00000003000075a7 */ /* 0x0022a400080011ff */
[----:B--2---:R-:W-:Y:S05]  /*6720*/  @!P0 NANOSLEEP.SYNCS 0x989680 ;  /* 0x009896800000895d */ /* 0x004fea0003900000 */
[----:B------:R-:W2:Y:S02]  /*6730*/  @!P0 SYNCS.PHASECHK.TRANS64 P0, [R0+URZ], R3 ;  /* 0x00000003000085a7 */ /* 0x000ea400080010ff */
[----:B--2---:R-:W-:Y:S05]  /*6740*/  @!P0 BRA `(.L_x_117) ;  /* 0xfffffffc00f08947 */ /* 0x004fea000383ffff */
[----:B------:R-:W-:Y:S05]  /*6750*/  BRA `(.L_x_118) ;  /* 0xffffffbc00587947 */ /* 0x000fea000383ffff */
.L_x_39:
[----:B----4-:R-:W-:-:S07]  /*6760*/  MOV R0, UR5 ;  /* 0x0000000500007c02 */ /* 0x010fce0008000f00 */
.L_x_119:
[----:B-1----:R1:W2:Y:S02]  /*6770*/  SYNCS.PHASECHK.TRANS64.TRYWAIT P0, [R0+URZ], R3 ;  /* 0x00000003000075a7 */ /* 0x0022a400080011ff */
[----:B--2---:R-:W-:Y:S05]  /*6780*/  @!P0 NANOSLEEP.SYNCS 0x989680 ;  /* 0x009896800000895d */ /* 0x004fea0003900000 */
[----:B------:R-:W2:Y:S02]  /*6790*/  @!P0 SYNCS.PHASECHK.TRANS64 P0, [R0+URZ], R3 ;  /* 0x00000003000085a7 */ /* 0x000ea400080010ff */
[----:B--2---:R-:W-:Y:S05]  /*67a0*/  @!P0 BRA `(.L_x_119) ;  /* 0xfffffffc00f08947 */ /* 0x004fea000383ffff */
[----:B------:R-:W-:Y:S05]  /*67b0*/  BRA `(.L_x_120) ;  /* 0xffffffbc00647947 */ /* 0x000fea000383ffff */
.L_x_40:
[----:B----4-:R-:W-:-:S07]  /*67c0*/  MOV R0, UR5 ;  /* 0x0000000500007c02 */ /* 0x010fce0008000f00 */
.L_x_121:
[----:B-1----:R1:W2:Y:S02]  /*67d0*/  SYNCS.PHASECHK.TRANS64.TRYWAIT P0, [R0+URZ], R3 ;  /* 0x00000003000075a7 */ /* 0x0022a400080011ff */
[----:B--2---:R-:W-:Y:S05]  /*67e0*/  @!P0 NANOSLEEP.SYNCS 0x989680 ;  /* 0x009896800000895d */ /* 0x004fea0003900000 */
[----:B------:R-:W2:Y:S02]  /*67f0*/  @!P0 SYNCS.PHASECHK.TRANS64 P0, [R0+URZ], R3 ;  /* 0x00000003000085a7 */ /* 0x000ea400080010ff */
[----:B--2---:R-:W-:Y:S05]  /*6800*/  @!P0 BRA `(.L_x_121) ;  /* 0xfffffffc00f08947 */ /* 0x004fea000383ffff */
[----:B------:R-:W-:Y:S05]  /*6810*/  BRA `(.L_x_122) ;  /* 0xffffffbc00707947 */ /* 0x000fea000383ffff */
.L_x_41:
[----:B----4-:R-:W-:-:S07]  /*6820*/  MOV R0, UR5 ;  /* 0x0000000500007c02 */ /* 0x010fce0008000f00 */
.L_x_123:
[----:B-1----:R1:W2:Y:S02]  /*6830*/  SYNCS.PHASECHK.TRANS64.TRYWAIT P0, [R0+URZ], R3 ;  /* 0x00000003000075a7 */ /* 0x0022a400080011ff */
[----:B--2---:R-:W-:Y:S05]  /*6840*/  @!P0 NANOSLEEP.SYNCS 0x989680 ;  /* 0x009896800000895d */ /* 0x004fea0003900000 */
[----:B------:R-:W2:Y:S02]  /*6850*/  @!P0 SYNCS.PHASECHK.TRANS64 P0, [R0+URZ], R3 ;  /* 0x00000003000085a7 */ /* 0x000ea400080010ff */
[----:B--2---:R-:W-:Y:S05]  /*6860*/  @!P0 BRA `(.L_x_123) ;  /* 0xfffffffc00f08947 */ /* 0x004fea000383ffff */
[----:B------:R-:W-:Y:S05]  /*6870*/  BRA `(.L_x_124) ;  /* 0xffffffbc007c7947 */ /* 0x000fea000383ffff */
.L_x_42:
[----:B----4-:R-:W-:-:S07]  /*6880*/  MOV R0, UR5 ;  /* 0x0000000500007c02 */ /* 0x010fce0008000f00 */
.L_x_125:
[----:B-1----:R1:W2:Y:S02]  /*6890*/  SYNCS.PHASECHK.TRANS64.TRYWAIT P0, [R0+URZ], R3 ;  /* 0x00000003000075a7 */ /* 0x0022a400080011ff */
[----:B--2---:R-:W-:Y:S05]  /*68a0*/  @!P0 NANOSLEEP.SYNCS 0x989680 ;  /* 0x009896800000895d */ /* 0x004fea0003900000 */
[----:B------:R-:W2:Y:S02]  /*68b0*/  @!P0 SYNCS.PHASECHK.TRANS64 P0, [R0+URZ], R3 ;  /* 0x00000003000085a7 */ /* 0x000ea400080010ff */
[----:B--2---:R-:W-:Y:S05]  /*68c0*/  @!P0 BRA `(.L_x_125) ;  /* 0xfffffffc00f08947 */ /* 0x004fea000383ffff */
[----:B------:R-:W-:Y:S05]  /*68d0*/  BRA `(.L_x_126) ;  /* 0xffffffbc00887947 */ /* 0x000fea000383ffff */
.L_x_43:
[----:B----4-:R-:W-:-:S07]  /*68e0*/  MOV R0, UR5 ;  /* 0x0000000500007c02 */ /* 0x010fce0008000f00 */
.L_x_127:
[----:B-1----:R1:W2:Y:S02]  /*68f0*/  SYNCS.PHASECHK.TRANS64.TRYWAIT P0, [R0+URZ], R3 ;  /* 0x00000003000075a7 */ /* 0x0022a400080011ff */
[----:B--2---:R-:W-:Y:S05]  /*6900*/  @!P0 NANOSLEEP.SYNCS 0x989680 ;  /* 0x009896800000895d */ /* 0x004fea0003900000 */
[----:B------:R-:W2:Y:S02]  /*6910*/  @!P0 SYNCS.PHASECHK.TRANS64 P0, [R0+URZ], R3 ;  /* 0x00000003000085a7 */ /* 0x000ea400080010ff */
[----:B--2---:R-:W-:Y:S05]  /*6920*/  @!P0 BRA `(.L_x_127) ;  /* 0xfffffffc00f08947 */ /* 0x004fea000383ffff */
[----:B------:R-:W-:Y:S05]  /*6930*/  BRA `(.L_x_128) ;  /* 0xffffffbc00947947 */ /* 0x000fea000383ffff */
.L_x_44:
[----:B----4-:R-:W-:-:S07]  /*6940*/  MOV R0, UR5 ;  /* 0x0000000500007c02 */ /* 0x010fce0008000f00 */
.L_x_129:
[----:B-1----:R1:W2:Y:S02]  /*6950*/  SYNCS.PHASECHK.TRANS64.TRYWAIT P0, [R0+URZ], R3 ;  /* 0x00000003000075a7 */ /* 0x0022a400080011ff */
[----:B--2---:R-:W-:Y:S05]  /*6960*/  @!P0 NANOSLEEP.SYNCS 0x989680 ;  /* 0x009896800000895d */ /* 0x004fea0003900000 */
[----:B------:R-:W2:Y:S02]  /*6970*/  @!P0 SYNCS.PHASECHK.TRANS64 P0, [R0+URZ], R3 ;  /* 0x00000003000085a7 */ /* 0x000ea400080010ff */
[----:B--2---:R-:W-:Y:S05]  /*6980*/  @!P0 BRA `(.L_x_129) ;  /* 0xfffffffc00f08947 */ /* 0x004fea000383ffff */
[----:B------:R-:W-:Y:S05]  /*6990*/  BRA `(.L_x_130) ;  /* 0xffffffbc00a07947 */ /* 0x000fea000383ffff */
.L_x_45:
[----:B----4-:R-:W-:-:S07]  /*69a0*/  MOV R0, UR5 ;  /* 0x0000000500007c02 */ /* 0x010fce0008000f00 */
.L_x_131:
[----:B-1----:R1:W2:Y:S02]  /*69b0*/  SYNCS.PHASECHK.TRANS64.TRYWAIT P0, [R0+URZ], R3 ;  /* 0x00000003000075a7 */ /* 0x0022a400080011ff */
[----:B--2---:R-:W-:Y:S05]  /*69c0*/  @!P0 NANOSLEEP.SYNCS 0x989680 ;  /* 0x009896800000895d */ /* 0x004fea0003900000 */
[----:B------:R-:W2:Y:S02]  /*69d0*/  @!P0 SYNCS.PHASECHK.TRANS64 P0, [R0+URZ], R3 ;  /* 0x00000003000085a7 */ /* 0x000ea400080010ff */
[----:B--2---:R-:W-:Y:S05]  /*69e0*/  @!P0 BRA `(.L_x_131) ;  /* 0xfffffffc00f08947 */ /* 0x004fea000383ffff */
[----:B------:R-:W-:Y:S05]  /*69f0*/  BRA `(.L_x_132) ;  /* 0xffffffbc00ac7947 */ /* 0x000fea000383ffff */
.L_x_46:
[----:B----4-:R-:W-:-:S07]  /*6a00*/  MOV R0, UR5 ;  /* 0x0000000500007c02 */ /* 0x010fce0008000f00 */
.L_x_133:
[----:B-1----:R1:W2:Y:S02]  /*6a10*/  SYNCS.PHASECHK.TRANS64.TRYWAIT P0, [R0+URZ], R3 ;  /* 0x00000003000075a7 */ /* 0x0022a400080011ff */
[----:B--2---:R-:W-:Y:S05]  /*6a20*/  @!P0 NANOSLEEP.SYNCS 0x989680 ;  /* 0x009896800000895d */ /* 0x004fea0003900000 */
[----:B------:R-:W2:Y:S02]  /*6a30*/  @!P0 SYNCS.PHASECHK.TRANS64 P0, [R0+URZ], R3 ;  /* 0x00000003000085a7 */ /* 0x000ea400080010ff */
[----:B--2---:R-:W-:Y:S05]  /*6a40*/  @!P0 BRA `(.L_x_133) ;  /* 0xfffffffc00f08947 */ /* 0x004fea000383ffff */
[----:B------:R-:W-:Y:S05]  /*6a50*/  BRA `(.L_x_134) ;  /* 0xffffffbc00b87947 */ /* 0x000fea000383ffff */
.L_x_47:
[----:B----4-:R-:W-:-:S07]  /*6a60*/  MOV R0, UR5 ;  /* 0x0000000500007c02 */ /* 0x010fce0008000f00 */
.L_x_135:
[----:B-1----:R1:W2:Y:S02]  /*6a70*/  SYNCS.PHASECHK.TRANS64.TRYWAIT P0, [R0+URZ], R3 ;  /* 0x00000003000075a7 */ /* 0x0022a400080011ff */
[----:B--2---:R-:W-:Y:S05]  /*6a80*/  @!P0 NANOSLEEP.SYNCS 0x989680 ;  /* 0x009896800000895d */ /* 0x004fea0003900000 */
[----:B------:R-:W2:Y:S02]  /*6a90*/  @!P0 SYNCS.PHASECHK.TRANS64 P0, [R0+URZ], R3 ;  /* 0x00000003000085a7 */ /* 0x000ea400080010ff */
[----:B--2---:R-:W-:Y:S05]  /*6aa0*/  @!P0 BRA `(.L_x_135) ;  /* 0xfffffffc00f08947 */ /* 0x004fea000383ffff */
[----:B------:R-:W-:Y:S05]  /*6ab0*/  BRA `(.L_x_136) ;  /* 0xffffffbc00c47947 */ /* 0x000fea000383ffff */
.L_x_50:
[----:B-1----:R1:W2:Y:S02]  /*6ac0*/  SYNCS.PHASECHK.TRANS64.TRYWAIT P0, [R0+URZ+0x150], R5 ;  /* 0x00015005000075a7 */ /* 0x0022a400080011ff */
[----:B--2---:R-:W-:Y:S05]  /*6ad0*/  @!P0 NANOSLEEP.SYNCS 0x989680 ;  /* 0x009896800000895d */ /* 0x004fea0003900000 */
[----:B------:R-:W2:Y:S02]  /*6ae0*/  @!P0 SYNCS.PHASECHK.TRANS64 P0, [R0+URZ+0x150], R5 ;  /* 0x00015005000085a7 */ /* 0x000ea400080010ff */
[----:B--2---:R-:W-:Y:S05]  /*6af0*/  @!P0 BRA `(.L_x_50) ;  /* 0xfffffffc00f08947 */ /* 0x004fea000383ffff */
[----:B------:R-:W-:Y:S05]  /*6b00*/  BRA `(.L_x_137) ;  /* 0xffffffc000207947 */ /* 0x000fea000383ffff */
.L_x_51:
[----:B------:R-:W-:-:S07]  /*6b10*/  MOV R0, UR5 ;  /* 0x0000000500007c02 */ /* 0x000fce0008000f00 */
.L_x_138:
[----:B-1----:R1:W2:Y:S02]  /*6b20*/  SYNCS.PHASECHK.TRANS64.TRYWAIT P0, [R0+URZ+0x100], R5 ;  /* 0x00010005000075a7 */ /* 0x0022a400080011ff */
[----:B--2---:R-:W-:Y:S05]  /*6b30*/  @!P0 NANOSLEEP.SYNCS 0x989680 ;  /* 0x009896800000895d */ /* 0x004fea0003900000 */
[----:B------:R-:W2:Y:S02]  /*6b40*/  @!P0 SYNCS.PHASECHK.TRANS64 P0, [R0+URZ+0x100], R5 ;  /* 0x00010005000085a7 */ /* 0x000ea400080010ff */
[----:B--2---:R-:W-:Y:S05]  /*6b50*/  @!P0 BRA `(.L_x_138) ;  /* 0xfffffffc00f08947 */ /* 0x004fea000383ffff */
[----:B------:R-:W-:Y:S05]  /*6b60*/  BRA `(.L_x_139) ;  /* 0xffffffc000307947 */ /* 0x000fea000383ffff */
.L_x_52:
[----:B-1----:R1:W2:Y:S02]  /*6b70*/  SYNCS.PHASECHK.TRANS64.TRYWAIT P1, [R0+URZ+0xf0], R5 ;  /* 0x0000f005000075a7 */ /* 0x0022a400080211ff */
[----:B--2---:R-:W-:Y:S05]  /*6b80*/  @!P1 NANOSLEEP.SYNCS 0x989680 ;  /* 0x009896800000995d */ /* 0x004fea0003900000 */
[----:B------:R-:W2:Y:S02]  /*6b90*/  @!P1 SYNCS.PHASECHK.TRANS64 P1, [R0+URZ+0xf0], R5 ;  /* 0x0000f005000095a7 */ /* 0x000ea400080210ff */
[----:B--2---:R-:W-:Y:S05]  /*6ba0*/  @!P1 BRA `(.L_x_52) ;  /* 0xfffffffc00f09947 */ /* 0x004fea000383ffff */
[----:B------:R-:W-:Y:S05]  /*6bb0*/  BRA `(.L_x_140) ;  /* 0xffffffc000607947 */ /* 0x000fea000383ffff */
.L_x_55:
[----:B------:R-:W-:-:S07]  /*6bc0*/  MOV R0, UR5 ;  /* 0x0000000500007c02 */ /* 0x000fce0008000f00 */
.L_x_141:
[----:B-1----:R1:W2:Y:S02]  /*6bd0*/  SYNCS.PHASECHK.TRANS64.TRYWAIT P0, [R0+URZ+0x100], R3 ;  /* 0x00010003000075a7 */ /* 0x0022a400080011ff */
[----:B--2---:R-:W-:Y:S05]  /*6be0*/  @!P0 NANOSLEEP.SYNCS 0x989680 ;  /* 0x009896800000895d */ /* 0x004fea0003900000 */
[----:B------:R-:W2:Y:S02]  /*6bf0*/  @!P0 SYNCS.PHASECHK.TRANS64 P0, [R0+URZ+0x100], R3 ;  /* 0x00010003000085a7 */ /* 0x000ea400080010ff */
[----:B--2---:R-:W-:Y:S05]  /*6c00*/  @!P0 BRA `(.L_x_141) ;  /* 0xfffffffc00f08947 */ /* 0x004fea000383ffff */
[----:B------:R-:W-:Y:S05]  /*6c10*/  BRA `(.L_x_54) ;  /* 0xffffffc000b47947 */ /* 0x000fea000383ffff */
.L_x_62:
[----:B-1----:R1:W2:Y:S02]  /*6c20*/  SYNCS.PHASECHK.TRANS64.TRYWAIT P1, [R0+URZ+0xf0], R5 ;  /* 0x0000f005000075a7 */ /* 0x0022a400080211ff */
[----:B--2---:R-:W-:Y:S05]  /*6c30*/  @!P1 NANOSLEEP.SYNCS 0x989680 ;  /* 0x009896800000995d */ /* 0x004fea0003900000 */
[----:B------:R-:W2:Y:S02]  /*6c40*/  @!P1 SYNCS.PHASECHK.TRANS64 P1, [R0+URZ+0xf0], R5 ;  /* 0x0000f005000095a7 */ /* 0x000ea400080210ff */
[----:B--2---:R-:W-:Y:S05]  /*6c50*/  @!P1 BRA `(.L_x_62) ;  /* 0xfffffffc00f09947 */ /* 0x004fea000383ffff */
[----:B------:R-:W-:Y:S05]  /*6c60*/  BRA `(.L_x_142) ;  /* 0xffffffc800247947 */ /* 0x000fea000383ffff */
.L_x_63:
[----:B------:R-:W-:-:S07]  /*6c70*/  MOV R3, UR7 ;  /* 0x0000000700037c02 */ /* 0x000fce0008000f00 */
.L_x_143:
[----:B-1----:R1:W2:Y:S02]  /*6c80*/  SYNCS.PHASECHK.TRANS64.TRYWAIT P0, [R3+URZ+0x130], R0 ;  /* 0x00013000030075a7 */ /* 0x0022a400080011ff */
[----:B--2---:R-:W-:Y:S05]  /*6c90*/  @!P0 NANOSLEEP.SYNCS 0x989680 ;  /* 0x009896800000895d */ /* 0x004fea0003900000 */
[----:B------:R-:W2:Y:S02]  /*6ca0*/  @!P0 SYNCS.PHASECHK.TRANS64 P0, [R3+URZ+0x130], R0 ;  /* 0x00013000030085a7 */ /* 0x000ea400080010ff */
[----:B--2---:R-:W-:Y:S05]  /*6cb0*/  @!P0 BRA `(.L_x_143) ;  /* 0xfffffffc00f08947 */ /* 0x004fea000383ffff */
[----:B------:R-:W-:Y:S05]  /*6cc0*/  BRA `(.L_x_144) ;  /* 0xffffffc8005c7947 */ /* 0x000fea000383ffff */
.L_x_66:
[----:B------:R-:W-:Y:S07]  /*6cd0*/  MOV R0, UR6 ;  /* 0x0000000600007c02 */ /* 0x000fee0008000f00 */
.L_x_145:
[----:B-1----:R1:W2:Y:S02]  /*6ce0*/  SYNCS.PHASECHK.TRANS64.TRYWAIT P0, [R0+URZ], R3 ;  /* 0x00000003000075a7 */ /* 0x0022a400080011ff */
[----:B--2---:R-:W-:Y:S05]  /*6cf0*/  @!P0 NANOSLEEP.SYNCS 0x989680 ;  /* 0x009896800000895d */ /* 0x004fea0003900000 */
[----:B------:R-:W2:Y:S02]  /*6d00*/  @!P0 SYNCS.PHASECHK.TRANS64 P0, [R0+URZ], R3 ;  /* 0x00000003000085a7 */ /* 0x000ea400080010ff */
[----:B--2---:R-:W-:Y:S05]  /*6d10*/  @!P0 BRA `(.L_x_145) ;  /* 0xfffffffc00f08947 */ /* 0x004fea000383ffff */
[----:B------:R-:W-:Y:S05]  /*6d20*/  BRA `(.L_x_65) ;  /* 0xffffffc800787947 */ /* 0x000fea000383ffff */
.L_x_69:
[----:B------:R-:W-:-:S07]  /*6d30*/  MOV R0, UR6 ;  /* 0x0000000600007c02 */ /* 0x000fce0008000f00 */
.L_x_146:
[----:B--2---:R2:W4:Y:S02]  /*6d40*/  SYNCS.PHASECHK.TRANS64.TRYWAIT P0, [R0+URZ], R3 ;  /* 0x00000003000075a7 */ /* 0x00452400080011ff */
[----:B----4-:R-:W-:Y:S05]  /*6d50*/  @!P0 NANOSLEEP.SYNCS 0x989680 ;  /* 0x009896800000895d */ /* 0x010fea0003900000 */
[----:B------:R-:W4:Y:S02]  /*6d60*/  @!P0 SYNCS.PHASECHK.TRANS64 P0, [R0+URZ], R3 ;  /* 0x00000003000085a7 */ /* 0x000f2400080010ff */
[----:B----4-:R-:W-:Y:S05]  /*6d70*/  @!P0 BRA `(.L_x_146) ;  /* 0xfffffffc00f08947 */ /* 0x010fea000383ffff */
[----:B------:R-:W-:Y:S05]  /*6d80*/  BRA `(.L_x_147) ;  /* 0xffffffcc00547947 */ /* 0x000fea000383ffff */
.L_x_70:
[----:B------:R-:W-:-:S07]  /*6d90*/  MOV R0, UR6 ;  /* 0x0000000600007c02 */ /* 0x000fce0008000f00 */
.L_x_148:
[----:B-1----:R1:W2:Y:S02]  /*6da0*/  SYNCS.PHASECHK.TRANS64.TRYWAIT P0, [R0+URZ], R3 ;  /* 0x00000003000075a7 */ /* 0x0022a400080011ff */
[----:B--2---:R-:W-:Y:S05]  /*6db0*/  @!P0 NANOSLEEP.SYNCS 0x989680 ;  /* 0x009896800000895d */ /* 0x004fea0003900000 */
[----:B------:R-:W2:Y:S02]  /*6dc0*/  @!P0 SYNCS.PHASECHK.TRANS64 P0, [R0+URZ], R3 ;  /* 0x00000003000085a7 */ /* 0x000ea400080010ff */
[----:B--2---:R-:W-:Y:S05]  /*6dd0*/  @!P0 BRA `(.L_x_148) ;  /* 0xfffffffc00f08947 */ /* 0x004fea000383ffff */
[----:B------:R-:W-:Y:S05]  /*6de0*/  BRA `(.L_x_149) ;  /* 0xffffffcc00607947 */ /* 0x000fea000383ffff */
.L_x_71:
[----:B------:R-:W-:-:S07]  /*6df0*/  MOV R0, UR6 ;  /* 0x0000000600007c02 */ /* 0x000fce0008000f00 */
.L_x_150:
[----:B-1----:R1:W2:Y:S02]  /*6e00*/  SYNCS.PHASECHK.TRANS64.TRYWAIT P0, [R0+URZ], R3 ;  /* 0x00000003000075a7 */ /* 0x0022a400080011ff */
[----:B--2---:R-:W-:Y:S05]  /*6e10*/  @!P0 NANOSLEEP.SYNCS 0x989680 ;  /* 0x009896800000895d */ /* 0x004fea0003900000 */
[----:B------:R-:W2:Y:S02]  /*6e20*/  @!P0 SYNCS.PHASECHK.TRANS64 P0, [R0+URZ], R3 ;  /* 0x00000003000085a7 */ /* 0x000ea400080010ff */
[----:B--2---:R-:W-:Y:S05]  /*6e30*/  @!P0 BRA `(.L_x_150) ;  /* 0xfffffffc00f08947 */ /* 0x004fea000383ffff */
[----:B------:R-:W-:Y:S05]  /*6e40*/  BRA `(.L_x_151) ;  /* 0xffffffcc006c7947 */ /* 0x000fea000383ffff */
.L_x_72:
[----:B------:R-:W-:-:S07]  /*6e50*/  MOV R0, UR7 ;  /* 0x0000000700007c02 */ /* 0x000fce0008000f00 */
.L_x_152:
[----:B-1----:R1:W2:Y:S02]  /*6e60*/  SYNCS.PHASECHK.TRANS64.TRYWAIT P0, [R0+URZ], R3 ;  /* 0x00000003000075a7 */ /* 0x0022a400080011ff */
[----:B--2---:R-:W-:Y:S05]  /*6e70*/  @!P0 NANOSLEEP.SYNCS 0x989680 ;  /* 0x009896800000895d */ /* 0x004fea0003900000 */
[----:B------:R-:W2:Y:S02]  /*6e80*/  @!P0 SYNCS.PHASECHK.TRANS64 P0, [R0+URZ], R3 ;  /* 0x00000003000085a7 */ /* 0x000ea400080010ff */
[----:B--2---:R-:W-:Y:S05]  /*6e90*/  @!P0 BRA `(.L_x_152) ;  /* 0xfffffffc00f08947 */ /* 0x004fea000383ffff */
[----:B------:R-:W-:Y:S05]  /*6ea0*/  BRA `(.L_x_153) ;  /* 0xffffffcc00787947 */ /* 0x000fea000383ffff */
.L_x_77:
[----:B--2---:R2:W3:Y:S02]  /*6eb0*/  SYNCS.PHASECHK.TRANS64.TRYWAIT P0, [R0+URZ+0xf0], R3 ;  /* 0x0000f003000075a7 */ /* 0x0044e400080011ff */
[----:B---3--:R-:W-:Y:S05]  /*6ec0*/  @!P0 NANOSLEEP.SYNCS 0x989680 ;  /* 0x009896800000895d */ /* 0x008fea0003900000 */
[----:B------:R-:W3:Y:S02]  /*6ed0*/  @!P0 SYNCS.PHASECHK.TRANS64 P0, [R0+URZ+0xf0], R3 ;  /* 0x0000f003000085a7 */ /* 0x000ee400080010ff */
[----:B---3--:R-:W-:Y:S05]  /*6ee0*/  @!P0 BRA `(.L_x_77) ;  /* 0xfffffffc00f08947 */ /* 0x008fea000383ffff */
[----:B------:R-:W-:Y:S05]  /*6ef0*/  BRA `(.L_x_154) ;  /* 0xffffffd000707947 */ /* 0x000fea000383ffff */
.L_x_80:
[----:B------:R-:W-:Y:S07]  /*6f00*/  MOV R0, UR7 ;  /* 0x0000000700007c02 */ /* 0x000fee0008000f00 */
.L_x_155:
[----:B--2---:R2:W3:Y:S02]  /*6f10*/  SYNCS.PHASECHK.TRANS64.TRYWAIT P0, [R0+URZ+0xe8], R3 ;  /* 0x0000e803000075a7 */ /* 0x0044e400080011ff */
[----:B---3--:R-:W-:Y:S05]  /*6f20*/  @!P0 NANOSLEEP.SYNCS 0x989680 ;  /* 0x009896800000895d */ /* 0x008fea0003900000 */
[----:B------:R-:W3:Y:S02]  /*6f30*/  @!P0 SYNCS.PHASECHK.TRANS64 P0, [R0+URZ+0xe8], R3 ;  /* 0x0000e803000085a7 */ /* 0x000ee400080010ff */
[----:B---3--:R-:W-:Y:S05]  /*6f40*/  @!P0 BRA `(.L_x_155) ;  /* 0xfffffffc00f08947 */ /* 0x008fea000383ffff */
[----:B------:R-:W-:Y:S05]  /*6f50*/  BRA `(.L_x_79) ;  /* 0xffffffd400587947 */ /* 0x000fea000383ffff */
.L_x_83:
[----:B------:R-:W-:Y:S07]  /*6f60*/  MOV R3, UR13 ;  /* 0x0000000d00037c02 */ /* 0x000fee0008000f00 */
.L_x_156:
[----:B-1----:R1:W2:Y:S02]  /*6f70*/  SYNCS.PHASECHK.TRANS64.TRYWAIT P2, [R3+URZ+0xd0], R12 ;  /* 0x0000d00c030075a7 */ /* 0x0022a400080411ff */
[----:B--2---:R-:W-:Y:S05]  /*6f80*/  @!P2 NANOSLEEP.SYNCS 0x989680 ;  /* 0x009896800000a95d */ /* 0x004fea0003900000 */
[----:B------:R-:W2:Y:S02]  /*6f90*/  @!P2 SYNCS.PHASECHK.TRANS64 P2, [R3+URZ+0xd0], R12 ;  /* 0x0000d00c0300a5a7 */ /* 0x000ea400080410ff */
[----:B--2---:R-:W-:Y:S05]  /*6fa0*/  @!P2 BRA `(.L_x_156) ;  /* 0xfffffffc00f0a947 */ /* 0x004fea000383ffff */
[----:B------:R-:W-:Y:S05]  /*6fb0*/  BRA `(.L_x_157) ;  /* 0xffffffd400f47947 */ /* 0x000fea000383ffff */
.L_x_85:
[----:B------:R-:W-:-:S07]  /*6fc0*/  MOV R0, UR4 ;  /* 0x0000000400007c02 */ /* 0x000fce0008000f00 */
.L_x_158:
[----:B-1----:R1:W3:Y:S02]  /*6fd0*/  SYNCS.PHASECHK.TRANS64.TRYWAIT P0, [R0+URZ], R3 ;  /* 0x00000003000075a7 */ /* 0x0022e400080011ff */
[----:B---3--:R-:W-:Y:S05]  /*6fe0*/  @!P0 NANOSLEEP.SYNCS 0x989680 ;  /* 0x009896800000895d */ /* 0x008fea0003900000 */
[----:B------:R-:W3:Y:S02]  /*6ff0*/  @!P0 SYNCS.PHASECHK.TRANS64 P0, [R0+URZ], R3 ;  /* 0x00000003000085a7 */ /* 0x000ee400080010ff */
[----:B---3--:R-:W-:Y:S05]  /*7000*/  @!P0 BRA `(.L_x_158) ;  /* 0xfffffffc00f08947 */ /* 0x008fea000383ffff */
[----:B------:R-:W-:Y:S05]  /*7010*/  BRA `(.L_x_159) ;  /* 0xffffffd800907947 */ /* 0x000fea000383ffff */
.L_x_87:
[----:B--2---:R2:W4:Y:S02]  /*7020*/  SYNCS.PHASECHK.TRANS64.TRYWAIT P0, [R0+URZ+0xf0], R3 ;  /* 0x0000f003000075a7 */ /* 0x00452400080011ff */
[----:B----4-:R-:W-:Y:S05]  /*7030*/  @!P0 NANOSLEEP.SYNCS 0x989680 ;  /* 0x009896800000895d */ /* 0x010fea0003900000 */
[----:B------:R-:W4:Y:S02]  /*7040*/  @!P0 SYNCS.PHASECHK.TRANS64 P0, [R0+URZ+0xf0], R3 ;  /* 0x0000f003000085a7 */ /* 0x000f2400080010ff */
[----:B----4-:R-:W-:Y:S05]  /*7050*/  @!P0 BRA `(.L_x_87) ;  /* 0xfffffffc00f08947 */ /* 0x010fea000383ffff */
[----:B------:R-:W-:Y:S05]  /*7060*/  BRA `(.L_x_160) ;  /* 0xffffffdc00647947 */ /* 0x000fea000383ffff */
.L_x_97:
[----:B-1----:R1:W2:Y:S02]  /*7070*/  SYNCS.PHASECHK.TRANS64.TRYWAIT P0, [R3+URZ+0xc0], R0 ;  /* 0x0000c000030075a7 */ /* 0x0022a400080011ff */
[----:B--2---:R-:W-:Y:S05]  /*7080*/  @!P0 NANOSLEEP.SYNCS 0x989680 ;  /* 0x009896800000895d */ /* 0x004fea0003900000 */
[----:B------:R-:W2:Y:S02]  /*7090*/  @!P0 SYNCS.PHASECHK.TRANS64 P0, [R3+URZ+0xc0], R0 ;  /* 0x0000c000030085a7 */ /* 0x000ea400080010ff */
[----:B--2---:R-:W-:Y:S05]  /*70a0*/  @!P0 BRA `(.L_x_97) ;  /* 0xfffffffc00f08947 */ /* 0x004fea000383ffff */
[----:B------:R-:W-:Y:S05]  /*70b0*/  BRA `(.L_x_96) ;  /* 0xffffffe8005c7947 */ /* 0x000fea000383ffff */
.L_x_99:
[----:B------:R1:W1:Y:S02]  /*70c0*/  SYNCS.PHASECHK.TRANS64.TRYWAIT P1, [R65+URZ+0x110], R4 ;  /* 0x00011004410075a7 */ /* 0x00026400080211ff */
[----:B-1----:R-:W-:Y:S05]  /*70d0*/  @!P1 NANOSLEEP.SYNCS 0x989680 ;  /* 0x009896800000995d */ /* 0x002fea0003900000 */
[----:B------:R-:W1:Y:S02]  /*70e0*/  @!P1 SYNCS.PHASECHK.TRANS64 P1, [R65+URZ+0x110], R4 ;  /* 0x00011004410095a7 */ /* 0x000e6400080210ff */
[----:B-1----:R-:W-:Y:S05]  /*70f0*/  @!P1 BRA `(.L_x_99) ;  /* 0xfffffffc00f09947 */ /* 0x002fea000383ffff */
[----:B------:R-:W-:Y:S05]  /*7100*/  BRA `(.L_x_98) ;  /* 0xffffffe800707947 */ /* 0x000fea000383ffff */
        .weak           $__internal_0_$__cuda_sm10x_tcgen05_guardrail_trap_col_being_dealloced_not_returned_by_alloc
        .type           $__internal_0_$__cuda_sm10x_tcgen05_guardrail_trap_col_being_dealloced_not_returned_by_alloc,@function
        .size           $__internal_0_$__cuda_sm10x_tcgen05_guardrail_trap_col_being_dealloced_not_returned_by_alloc,($__internal_1_$__cuda_sm10x_tcgen05_guardrail_trap_phase_invalid_during_alloc - $__internal_0_$__cuda_sm10x_tcgen05_guardrail_trap_col_being_dealloced_not_returned_by_alloc)
$__internal_0_$__cuda_sm10x_tcgen05_guardrail_trap_col_being_dealloced_not_returned_by_alloc:
[----:B------:R-:W-:Y:S05]  /*7110*/  BPT.TRAP 0x1 ;  /* 0x000000040000795c */ /* 0x000fea0000300000 */
[----:B------:R-:W-:-:S04]  /*7120*/  HFMA2 R3, -RZ, RZ, 0, 0 ;  /* 0x00000000ff037431 */ /* 0x000fc800000001ff */
[----:B------:R-:W-:Y:S05]  /*7130*/  RET.REL.NODEC R2 `(_ZN7cutlass13device_kernelINS_4gemm6kernel13GemmUniversalIN4cute5tupleIJiiiiEEENS1_10collective13CollectiveMmaINS1_35MainloopSm100TmaUmmaWarpSpecializedILi12ELi2ELi4ENS5_IJNS4_1CILi1EEESB_SB_EEEEENS5_IJNSA_ILi128EEENSA_ILi16EEENSA_ILi64EEEEEENS_6half_tENS5_IJlSB_lEEESI_SJ_NS4_8TiledMMAINS4_8MMA_AtomIJNS4_20SM100_MMA_F16BF16_SSISI_SI_fLi128ELi16ELNS4_4UMMA5MajorE0ELSO_0ELNSN_7ScaleInE0ELSP_0EEEEEENS4_6LayoutISC_NS5_IJNSA_ILi0EEEST_ST_EEEEENS5_IJNS4_10UnderscoreESW_SW_EEEEENS4_13SM90_TMA_LOADENS4_14ComposedLayoutINS4_7SwizzleILi3ELi4ELi3EEENS4_18smem_ptr_flag_bitsILi16EEENSS_INS5_IJNSA_ILi8EEESG_EEENS5_IJSG_SB_EEEEEEEvNS4_8identityESZ_S19_vS1A_EENS_8epilogue10collective18CollectiveEpilogueINS1C_23Sm100TmaWarpSpecializedILi2ELi1ELi16ELb1ELb0EEEJSH_NS5_IJNSS_ISE_SB_EENSS_ISF_SB_EEEEESI_SJ_SI_SJ_NS1C_6fusion15FusionCallbacksIS1G_NS1K_17LinearCombinationISI_fSI_fLNS_15FloatRoundStyleE2EEESH_S1J_JEEENS4_5SM1004TMEM4LOAD26SM100_TMEM_LOAD_32dp32b16xESZ_NS10_INS11_ILi1ELi4ELi3EEES14_NSS_INS5_IJS15_SF_EEENS5_IJSF_SB_EEEEEEENS4_39AutoVectorizingCopyWithAssumedAlignmentILi128EEENS4_14SM90_TMA_STOREES1Y_S20_S20_EEEvvEEEEvNT_6ParamsE) ;  /* 0xffffff8c02b07950 */ /* 0x000fea0003c3ffff */
        .weak           $__internal_1_$__cuda_sm10x_tcgen05_guardrail_trap_phase_invalid_during_alloc
        .type           $__internal_1_$__cuda_sm10x_tcgen05_guardrail_trap_phase_invalid_during_alloc,@function
        .size           $__internal_1_$__cuda_sm10x_tcgen05_guardrail_trap_phase_invalid_during_alloc,($__internal_2_$__cuda_sm10x_tcgen05_guardrail_trap_unallocated_columns_being_dealloced - $__internal_1_$__cuda_sm10x_tcgen05_guardrail_trap_phase_invalid_during_alloc)
$__internal_1_$__cuda_sm10x_tcgen05_guardrail_trap_phase_invalid_during_alloc:
[----:B------:R-:W-:Y:S05]  /*7140*/  BPT.TRAP 0x1 ;  /* 0x000000040000795c */ /* 0x000fea0000300000 */
[----:B------:R-:W-:-:S04]  /*7150*/  MOV R3, 0x0 ;  /* 0x0000000000037802 */ /* 0x000fc80000000f00 */
[----:B------:R-:W-:Y:S05]  /*7160*/  RET.REL.NODEC R2 `(_ZN7cutlass13device_kernelINS_4gemm6kernel13GemmUniversalIN4cute5tupleIJiiiiEEENS1_10collective13CollectiveMmaINS1_35MainloopSm100TmaUmmaWarpSpecializedILi12ELi2ELi4ENS5_IJNS4_1CILi1EEESB_SB_EEEEENS5_IJNSA_ILi128EEENSA_ILi16EEENSA_ILi64EEEEEENS_6half_tENS5_IJlSB_lEEESI_SJ_NS4_8TiledMMAINS4_8MMA_AtomIJNS4_20SM100_MMA_F16BF16_SSISI_SI_fLi128ELi16ELNS4_4UMMA5MajorE0ELSO_0ELNSN_7ScaleInE0ELSP_0EEEEEENS4_6LayoutISC_NS5_IJNSA_ILi0EEEST_ST_EEEEENS5_IJNS4_10UnderscoreESW_SW_EEEEENS4_13SM90_TMA_LOADENS4_14ComposedLayoutINS4_7SwizzleILi3ELi4ELi3EEENS4_18smem_ptr_flag_bitsILi16EEENSS_INS5_IJNSA_ILi8EEESG_EEENS5_IJSG_SB_EEEEEEEvNS4_8identityESZ_S19_vS1A_EENS_8epilogue10collective18CollectiveEpilogueINS1C_23Sm100TmaWarpSpecializedILi2ELi1ELi16ELb1ELb0EEEJSH_NS5_IJNSS_ISE_SB_EENSS_ISF_SB_EEEEESI_SJ_SI_SJ_NS1C_6fusion15FusionCallbacksIS1G_NS1K_17LinearCombinationISI_fSI_fLNS_15FloatRoundStyleE2EEESH_S1J_JEEENS4_5SM1004TMEM4LOAD26SM100_TMEM_LOAD_32dp32b16xESZ_NS10_INS11_ILi1ELi4ELi3EEES14_NSS_INS5_IJS15_SF_EEENS5_IJSF_SB_EEEEEEENS4_39AutoVectorizingCopyWithAssumedAlignmentILi128EEENS4_14SM90_TMA_STOREES1Y_S20_S20_EEEvvEEEEvNT_6ParamsE) ;  /* 0xffffff8c02a47950 */ /* 0x000fea0003c3ffff */
        .weak           $__internal_2_$__cuda_sm10x_tcgen05_guardrail_trap_unallocated_columns_being_dealloced
        .type           $__internal_2_$__cuda_sm10x_tcgen05_guardrail_trap_unallocated_columns_being_dealloced,@function
        .size           $__internal_2_$__cuda_sm10x_tcgen05_guardrail_trap_unallocated_columns_being_dealloced,(.L_x_162 - $__internal_2_$__cuda_sm10x_tcgen05_guardrail_trap_unallocated_columns_being_dealloced)
$__internal_2_$__cuda_sm10x_tcgen05_guardrail_trap_unallocated_columns_being_dealloced:
[----:B------:R-:W-:Y:S05]  /*7170*/  BPT.TRAP 0x1 ;  /* 0x000000040000795c */ /* 0x000fea0000300000 */
[----:B------:R-:W-:-:S04]  /*7180*/  HFMA2 R3, -RZ, RZ, 0, 0 ;  /* 0x00000000ff037431 */ /* 0x000fc800000001ff */
[----:B------:R-:W-:Y:S05]  /*7190*/  RET.REL.NODEC R2 `(_ZN7cutlass13device_kernelINS_4gemm6kernel13GemmUniversalIN4cute5tupleIJiiiiEEENS1_10collective13CollectiveMmaINS1_35MainloopSm100TmaUmmaWarpSpecializedILi12ELi2ELi4ENS5_IJNS4_1CILi1EEESB_SB_EEEEENS5_IJNSA_ILi128EEENSA_ILi16EEENSA_ILi64EEEEEENS_6half_tENS5_IJlSB_lEEESI_SJ_NS4_8TiledMMAINS4_8MMA_AtomIJNS4_20SM100_MMA_F16BF16_SSISI_SI_fLi128ELi16ELNS4_4UMMA5MajorE0ELSO_0ELNSN_7ScaleInE0ELSP_0EEEEEENS4_6LayoutISC_NS5_IJNSA_ILi0EEEST_ST_EEEEENS5_IJNS4_10UnderscoreESW_SW_EEEEENS4_13SM90_TMA_LOADENS4_14ComposedLayoutINS4_7SwizzleILi3ELi4ELi3EEENS4_18smem_ptr_flag_bitsILi16EEENSS_INS5_IJNSA_ILi8EEESG_EEENS5_IJSG_SB_EEEEEEEvNS4_8identityESZ_S19_vS1A_EENS_8epilogue10collective18CollectiveEpilogueINS1C_23Sm100TmaWarpSpecializedILi2ELi1ELi16ELb1ELb0EEEJSH_NS5_IJNSS_ISE_SB_EENSS_ISF_SB_EEEEESI_SJ_SI_SJ_NS1C_6fusion15FusionCallbacksIS1G_NS1K_17LinearCombinationISI_fSI_fLNS_15FloatRoundStyleE2EEESH_S1J_JEEENS4_5SM1004TMEM4LOAD26SM100_TMEM_LOAD_32dp32b16xESZ_NS10_INS11_ILi1ELi4ELi3EEES14_NSS_INS5_IJS15_SF_EEENS5_IJSF_SB_EEEEEEENS4_39AutoVectorizingCopyWithAssumedAlignmentILi128EEENS4_14SM90_TMA_STOREES1Y_S20_S20_EEEvvEEEEvNT_6ParamsE) ;  /* 0xffffff8c02987950 */ /* 0x000fea0003c3ffff */
.L_x_161:
[----:B------:R-:W-:-:S00]  /*71a0*/  BRA `(.L_x_161) ;  /* 0xfffffffc00fc7947 */ /* 0x000fc0000383ffff */
[----:B------:R-:W-:-:S00]  /*71b0*/  NOP ;  /* 0x0000000000007918 */ /* 0x000fc00000000000 */
        /* <DEDUP_REMOVED lines=12> */
.L_x_162:


//--------------------- .nv.global.init           --------------------------
	.section	.nv.global.init,"aw",@progbits
.nv.global.init:
	.type		$str$27,@object
	.size		$str$27,($str$28 - $str$27)
$str$27:
        /*0000*/ 	.byte	0x28, 0x61, 0x64, 0x64, 0x72, 0x65, 0x73, 0x73, 0x20, 0x26, 0x20, 0x6d, 0x61, 0x73, 0x6b, 0x29
        /*0010*/ 	.byte	0x20, 0x3d, 0x3d, 0x20, 0x30, 0x00
	.type		$str$28,@object
	.size		$str$28,($str$26 - $str$28)
$str$28:
        /*0016*/ 	.byte	0x2f, 0x74, 0x6d, 0x70, 0x2f, 0x63, 0x75, 0x74, 0x6c, 0x61, 0x73, 0x73, 0x5f, 0x73, 0x77, 0x65
        /*0026*/ 	.byte	0x65, 0x70, 0x5f, 0x73, 0x72, 0x63, 0x2f, 0x69, 0x6e, 0x63, 0x6c, 0x75, 0x64, 0x65, 0x2f, 0x63
        /*0036*/ 	.byte	0x75, 0x74, 0x65, 0x2f, 0x70, 0x6f, 0x69, 0x6e, 0x74, 0x65, 0x72, 0x5f, 0x66, 0x6c, 0x61, 0x67
        /*0046*/ 	.byte	0x67, 0x65, 0x64, 0x2e, 0x68, 0x70, 0x70, 0x00
	.type		$str$26,@object
	.size		$str$26,($str$25 - $str$26)
$str$26:
        /*004e*/ 	.byte	0x2f, 0x74, 0x6d, 0x70, 0x2f, 0x63, 0x75, 0x74, 0x6c, 0x61, 0x73, 0x73, 0x5f, 0x73, 0x77, 0x65
        /*005e*/ 	.byte	0x65, 0x70, 0x5f, 0x73, 0x72, 0x63, 0x2f, 0x69, 0x6e, 0x63, 0x6c, 0x75, 0x64, 0x65, 0x2f, 0x63
        /*006e*/ 	.byte	0x75, 0x74, 0x65, 0x2f, 0x61, 0x74, 0x6f, 0x6d, 0x2f, 0x63, 0x6f, 0x70, 0x79, 0x5f, 0x74, 0x72
        /*007e*/ 	.byte	0x61, 0x69, 0x74, 0x73, 0x5f, 0x73, 0x6d, 0x31, 0x30, 0x30, 0x2e, 0x68, 0x70, 0x70, 0x00
	.type		$str$25,@object
	.size		$str$25,(__unnamed_1 - $str$25)
$str$25:
        /*008d*/ 	.byte	0x28, 0x28, 0x75, 0x69, 0x6e, 0x74, 0x33, 0x32, 0x5f, 0x74, 0x28, 0x74, 0x68, 0x72, 0x65, 0x61
        /*009d*/ 	.byte	0x64, 0x49, 0x64, 0x78, 0x2e, 0x78, 0x29, 0x20, 0x2f, 0x20, 0x33, 0x32, 0x29, 0x20, 0x25, 0x20
        /*00ad*/ 	.byte	0x34, 0x29, 0x20, 0x3d, 0x3d, 0x20, 0x28, 0x28, 0x28, 0x74, 0x6d, 0x65, 0x6d, 0x5f, 0x61, 0x64
        /*00bd*/ 	.byte	0x64, 0x72, 0x20, 0x3e, 0x3e, 0x20, 0x31, 0x36, 0x29, 0x20, 0x2f, 0x20, 0x33, 0x32, 0x29, 0x20
        /*00cd*/ 	.byte	0x25, 0x20, 0x34, 0x29, 0x00
	.type		__unnamed_1,@object
	.size		__unnamed_1,(__unnamed_2 - __unnamed_1)
__unnamed_1:
        /*00d2*/ 	.byte	0x61, 0x75, 0x74, 0x6f, 0x20, 0x63, 0x75, 0x74, 0x65, 0x3a, 0x3a, 0x61, 0x73, 0x5f, 0x70, 0x6f
        /* <DEDUP_REMOVED lines=24> */
        /*0262*/ 	.byte	0x3e, 0x3e, 0x3e, 0x3e, 0x5d, 0x00
	.type		__unnamed_2,@object
	.size		__unnamed_2,(.L_2 - __unnamed_2)
__unnamed_2:
        /* <DEDUP_REMOVED lines=40> */
        /*04e8*/ 	.byte	0x3a, 0x3a, 0x43, 0x3c, 0x30, 0x3e, 0x3e, 0x3e, 0x3e, 0x5d, 0x00
.L_2:


//--------------------- .nv.shared._ZN7cutlass13device_kernelINS_4gemm6kernel13GemmUniversalIN4cute5tupleIJiiiiEEENS1_10collective13CollectiveMmaINS1_35MainloopSm100TmaUmmaWarpSpecializedILi12ELi2ELi4ENS5_IJNS4_1CILi1EEESB_SB_EEEEENS5_IJNSA_ILi128EEENSA_ILi16EEENSA_ILi64EEEEEENS_6half_tENS5_IJlSB_lEEESI_SJ_NS4_8TiledMMAINS4_8MMA_AtomIJNS4_20SM100_MMA_F16BF16_SSISI_SI_fLi128ELi16ELNS4_4UMMA5MajorE0ELSO_0ELNSN_7ScaleInE0ELSP_0EEEEEENS4_6LayoutISC_NS5_IJNSA_ILi0EEEST_ST_EEEEENS5_IJNS4_10UnderscoreESW_SW_EEEEENS4_13SM90_TMA_LOADENS4_14ComposedLayoutINS4_7SwizzleILi3ELi4ELi3EEENS4_18smem_ptr_flag_bitsILi16EEENSS_INS5_IJNSA_ILi8EEESG_EEENS5_IJSG_SB_EEEEEEEvNS4_8identityESZ_S19_vS1A_EENS_8epilogue10collective18CollectiveEpilogueINS1C_23Sm100TmaWarpSpecializedILi2ELi1ELi16ELb1ELb0EEEJSH_NS5_IJNSS_ISE_SB_EENSS_ISF_SB_EEEEESI_SJ_SI_SJ_NS1C_6fusion15FusionCallbacksIS1G_NS1K_17LinearCombinationISI_fSI_fLNS_15FloatRoundStyleE2EEESH_S1J_JEEENS4_5SM1004TMEM4LOAD26SM100_TMEM_LOAD_32dp32b16xESZ_NS10_INS11_ILi1ELi4ELi3EEES14_NSS_INS5_IJS15_SF_EEENS5_IJSF_SB_EEEEEEENS4_39AutoVectorizingCopyWithAssumedAlignmentILi128EEENS4_14SM90_TMA_STOREES1Y_S20_S20_EEEvvEEEEvNT_6ParamsE --------------------------
	.section	.nv.shared._ZN7cutlass13device_kernelINS_4gemm6kernel13GemmUniversalIN4cute5tupleIJiiiiEEENS1_10collective13CollectiveMmaINS1_35MainloopSm100TmaUmmaWarpSpecializedILi12ELi2ELi4ENS5_IJNS4_1CILi1EEESB_SB_EEEEENS5_IJNSA_ILi128EEENSA_ILi16EEENSA_ILi64EEEEEENS_6half_tENS5_IJlSB_lEEESI_SJ_NS4_8TiledMMAINS4_8MMA_AtomIJNS4_20SM100_MMA_F16BF16_SSISI_SI_fLi128ELi16ELNS4_4UMMA5MajorE0ELSO_0ELNSN_7ScaleInE0ELSP_0EEEEEENS4_6LayoutISC_NS5_IJNSA_ILi0EEEST_ST_EEEEENS5_IJNS4_10UnderscoreESW_SW_EEEEENS4_13SM90_TMA_LOADENS4_14ComposedLayoutINS4_7SwizzleILi3ELi4ELi3EEENS4_18smem_ptr_flag_bitsILi16EEENSS_INS5_IJNSA_ILi8EEESG_EEENS5_IJSG_SB_EEEEEEEvNS4_8identityESZ_S19_vS1A_EENS_8epilogue10collective18CollectiveEpilogueINS1C_23Sm100TmaWarpSpecializedILi2ELi1ELi16ELb1ELb0EEEJSH_NS5_IJNSS_ISE_SB_EENSS_ISF_SB_EEEEESI_SJ_SI_SJ_NS1C_6fusion15FusionCallbacksIS1G_NS1K_17LinearCombinationISI_fSI_fLNS_15FloatRoundStyleE2EEESH_S1J_JEEENS4_5SM1004TMEM4LOAD26SM100_TMEM_LOAD_32dp32b16xESZ_NS10_INS11_ILi1ELi4ELi3EEES14_NSS_INS5_IJS15_SF_EEENS5_IJSF_SB_EEEEEEENS4_39AutoVectorizingCopyWithAssumedAlignmentILi128EEENS4_14SM90_TMA_STOREES1Y_S20_S20_EEEvvEEEEvNT_6ParamsE,"aw",@nobits
	.sectionflags	@""
	.align	16
	.zero		1024


//--------------------- .nv.shared.reserved.0     --------------------------
	.section	.nv.shared.reserved.0,"aw",@nobits
	.weak		__nv_reservedSMEM_offset_0_alias
	.size		__nv_reservedSMEM_offset_0_alias, 0, 64
	.other		__nv_reservedSMEM_offset_0_alias,@"STO_CUDA_RESERVED_SHARED STV_DEFAULT"
__nv_reservedSMEM_offset_0_alias:
	.zero		0
.nv.shared.reserved.0:
	.zero		64
	.weak		__nv_reservedSMEM_tcgen05_partition
	.type		__nv_reservedSMEM_tcgen05_partition,@object
	.size		__nv_reservedSMEM_tcgen05_partition,(.L_0 - __nv_reservedSMEM_tcgen05_partition)
__nv_reservedSMEM_tcgen05_partition:
	.zero		32
.L_0:


//--------------------- .nv.global                --------------------------
	.section	.nv.global,"aw",@nobits
.nv.global:
	.type		_ZN40_INTERNAL_2dc1eb33_4_k_cu_0886be6a_113074cute1_E,@object
	.size		_ZN40_INTERNAL_2dc1eb33_4_k_cu_0886be6a_113074cute1_E,(_ZN40_INTERNAL_2dc1eb33_4_k_cu_0886be6a_113074cuda3std3__45__cpo6cbeginE - _ZN40_INTERNAL_2dc1eb33_4_k_cu_0886be6a_113074cute1_E)
_ZN40_INTERNAL_2dc1eb33_4_k_cu_0886be6a_113074cute1_E:
	.zero		1
	.type		_ZN40_INTERNAL_2dc1eb33_4_k_cu_0886be6a_113074cuda3std3__45__cpo6cbeginE,@object
	.size		_ZN40_INTERNAL_2dc1eb33_4_k_cu_0886be6a_113074cuda3std3__45__cpo6cbeginE,(_ZN40_INTERNAL_2dc1eb33_4_k_cu_0886be6a_113074cuda3std3__48in_placeE - _ZN40_INTERNAL_2dc1eb33_4_k_cu_0886be6a_113074cuda3std3__45__cpo6cbeginE)
_ZN40_INTERNAL_2dc1eb33_4_k_cu_0886be6a_113074cuda3std3__45__cpo6cbeginE:
	.zero		1
	.type		_ZN40_INTERNAL_2dc1eb33_4_k_cu_0886be6a_113074cuda3std3__48in_placeE,@object
	.size		_ZN40_INTERNAL_2dc1eb33_4_k_cu_0886be6a_113074cuda3std3__48in_placeE,(_ZN40_INTERNAL_2dc1eb33_4_k_cu_0886be6a_113074cuda3std6ranges3__45__cpo9iter_moveE - _ZN40_INTERNAL_2dc1eb33_4_k_cu_0886be6a_113074cuda3std3__48in_placeE)
_ZN40_INTERNAL_2dc1eb33_4_k_cu_0886be6a_113074cuda3std3__48in_placeE:
	.zero		1
	.type		_ZN40_INTERNAL_2dc1eb33_4_k_cu_0886be6a_113074cuda3std6ranges3__45__cpo9iter_moveE,@object
	.size		_ZN40_INTERNAL_2dc1eb33_4_k_cu_0886be6a_113074cuda3std6ranges3__45__cpo9iter_moveE,(_ZN40_INTERNAL_2dc1eb33_4_k_cu_0886be6a_113074cuda3std3__45__cpo5beginE - _ZN40_INTERNAL_2dc1eb33_4_k_cu_0886be6a_113074cuda3std6ranges3__45__cpo9iter_moveE)
_ZN40_INTERNAL_2dc1eb33_4_k_cu_0886be6a_113074cuda3std6ranges3__45__cpo9iter_moveE:
	.zero		1
	.type		_ZN40_INTERNAL_2dc1eb33_4_k_cu_0886be6a_113074cuda3std3__45__cpo5beginE,@object
	.size		_ZN40_INTERNAL_2dc1eb33_4_k_cu_0886be6a_113074cuda3std3__45__cpo5beginE,(_ZN40_INTERNAL_2dc1eb33_4_k_cu_0886be6a_113074cuda3std3__442_GLOBAL__N__2dc1eb33_4_k_cu_0886be6a_113076ignoreE - _ZN40_INTERNAL_2dc1eb33_4_k_cu_0886be6a_113074cuda3std3__45__cpo5beginE)
_ZN40_INTERNAL_2dc1eb33_4_k_cu_0886be6a_113074cuda3std3__45__cpo5beginE:
	.zero		1
	.type		_ZN40_INTERNAL_2dc1eb33_4_k_cu_0886be6a_113074cuda3std3__442_GLOBAL__N__2dc1eb33_4_k_cu_0886be6a_113076ignoreE,@object
	.size		_ZN40_INTERNAL_2dc1eb33_4_k_cu_0886be6a_113074cuda3std3__442_GLOBAL__N__2dc1eb33_4_k_cu_0886be6a_113076ignoreE,(_ZN40_INTERNAL_2dc1eb33_4_k_cu_0886be6a_113074cute7productE - _ZN40_INTERNAL_2dc1eb33_4_k_cu_0886be6a_113074cuda3std3__442_GLOBAL__N__2dc1eb33_4_k_cu_0886be6a_113076ignoreE)
_ZN40_INTERNAL_2dc1eb33_4_k_cu_0886be6a_113074cuda3std3__442_GLOBAL__N__2dc1eb33_4_k_cu_0886be6a_113076ignoreE:
	.zero		1
	.type		_ZN40_INTERNAL_2dc1eb33_4_k_cu_0886be6a_113074cute7productE,@object
	.size		_ZN40_INTERNAL_2dc1eb33_4_k_cu_0886be6a_113074cute7productE,(_ZN40_INTERNAL_2dc1eb33_4_k_cu_0886be6a_113074cuda3std3__45__cpo3endE - _ZN40_INTERNAL_2dc1eb33_4_k_cu_0886be6a_113074cute7productE)
_ZN40_INTERNAL_2dc1eb33_4_k_cu_0886be6a_113074cute7productE:
	.zero		1
	.type		_ZN40_INTERNAL_2dc1eb33_4_k_cu_0886be6a_113074cuda3std3__45__cpo3endE,@object
	.size		_ZN40_INTERNAL_2dc1eb33_4_k_cu_0886be6a_113074cuda3std3__45__cpo3endE,(_ZN40_INTERNAL_2dc1eb33_4_k_cu_0886be6a_113074cuda3std3__419piecewise_constructE - _ZN40_INTERNAL_2dc1eb33_4_k_cu_0886be6a_113074cuda3std3__45__cpo3endE)
_ZN40_INTERNAL_2dc1eb33_4_k_cu_0886be6a_113074cuda3std3__45__cpo3endE:
	.zero		1
	.type		_ZN40_INTERNAL_2dc1eb33_4_k_cu_0886be6a_113074cuda3std3__419piecewise_constructE,@object
	.size		_ZN40_INTERNAL_2dc1eb33_4_k_cu_0886be6a_113074cuda3std3__419piecewise_constructE,(_ZN40_INTERNAL_2dc1eb33_4_k_cu_0886be6a_113074cuda3std3__45__cpo4cendE - _ZN40_INTERNAL_2dc1eb33_4_k_cu_0886be6a_113074cuda3std3__419piecewise_constructE)
_ZN40_INTERNAL_2dc1eb33_4_k_cu_0886be6a_113074cuda3std3__419piecewise_constructE:
	.zero		1
	.type		_ZN40_INTERNAL_2dc1eb33_4_k_cu_0886be6a_113074cuda3std3__45__cpo4cendE,@object
	.size		_ZN40_INTERNAL_2dc1eb33_4_k_cu_0886be6a_113074cuda3std3__45__cpo4cendE,(_ZN40_INTERNAL_2dc1eb33_4_k_cu_0886be6a_113074cuda3std6ranges3__45__cpo4swapE - _ZN40_INTERNAL_2dc1eb33_4_k_cu_0886be6a_113074cuda3std3__45__cpo4cendE)
_ZN40_INTERNAL_2dc1eb33_4_k_cu_0886be6a_113074cuda3std3__45__cpo4cendE:
	.zero		1
	.type		_ZN40_INTERNAL_2dc1eb33_4_k_cu_0886be6a_113074cuda3std6ranges3__45__cpo4swapE,@object
	.size		_ZN40_INTERNAL_2dc1eb33_4_k_cu_0886be6a_113074cuda3std6ranges3__45__cpo4swapE,(.L_10 - _ZN40_INTERNAL_2dc1eb33_4_k_cu_0886be6a_113074cuda3std6ranges3__45__cpo4swapE)
_ZN40_INTERNAL_2dc1eb33_4_k_cu_0886be6a_113074cuda3std6ranges3__45__cpo4swapE:
	.zero		1
.L_10:


//--------------------- .nv.constant0._ZN7cutlass13device_kernelINS_4gemm6kernel13GemmUniversalIN4cute5tupleIJiiiiEEENS1_10collective13CollectiveMmaINS1_35MainloopSm100TmaUmmaWarpSpecializedILi12ELi2ELi4ENS5_IJNS4_1CILi1EEESB_SB_EEEEENS5_IJNSA_ILi128EEENSA_ILi16EEENSA_ILi64EEEEEENS_6half_tENS5_IJlSB_lEEESI_SJ_NS4_8TiledMMAINS4_8MMA_AtomIJNS4_20SM100_MMA_F16BF16_SSISI_SI_fLi128ELi16ELNS4_4UMMA5MajorE0ELSO_0ELNSN_7ScaleInE0ELSP_0EEEEEENS4_6LayoutISC_NS5_IJNSA_ILi0EEEST_ST_EEEEENS5_IJNS4_10UnderscoreESW_SW_EEEEENS4_13SM90_TMA_LOADENS4_14ComposedLayoutINS4_7SwizzleILi3ELi4ELi3EEENS4_18smem_ptr_flag_bitsILi16EEENSS_INS5_IJNSA_ILi8EEESG_EEENS5_IJSG_SB_EEEEEEEvNS4_8identityESZ_S19_vS1A_EENS_8epilogue10collective18CollectiveEpilogueINS1C_23Sm100TmaWarpSpecializedILi2ELi1ELi16ELb1ELb0EEEJSH_NS5_IJNSS_ISE_SB_EENSS_ISF_SB_EEEEESI_SJ_SI_SJ_NS1C_6fusion15FusionCallbacksIS1G_NS1K_17LinearCombinationISI_fSI_fLNS_15FloatRoundStyleE2EEESH_S1J_JEEENS4_5SM1004TMEM4LOAD26SM100_TMEM_LOAD_32dp32b16xESZ_NS10_INS11_ILi1ELi4ELi3EEES14_NSS_INS5_IJS15_SF_EEENS5_IJSF_SB_EEEEEEENS4_39AutoVectorizingCopyWithAssumedAlignmentILi128EEENS4_14SM90_TMA_STOREES1Y_S20_S20_EEEvvEEEEvNT_6ParamsE --------------------------
	.section	.nv.constant0._ZN7cutlass13device_kernelINS_4gemm6kernel13GemmUniversalIN4cute5tupleIJiiiiEEENS1_10collective13CollectiveMmaINS1_35MainloopSm100TmaUmmaWarpSpecializedILi12ELi2ELi4ENS5_IJNS4_1CILi1EEESB_SB_EEEEENS5_IJNSA_ILi128EEENSA_ILi16EEENSA_ILi64EEEEEENS_6half_tENS5_IJlSB_lEEESI_SJ_NS4_8TiledMMAINS4_8MMA_AtomIJNS4_20SM100_MMA_F16BF16_SSISI_SI_fLi128ELi16ELNS4_4UMMA5MajorE0ELSO_0ELNSN_7ScaleInE0ELSP_0EEEEEENS4_6LayoutISC_NS5_IJNSA_ILi0EEEST_ST_EEEEENS5_IJNS4_10UnderscoreESW_SW_EEEEENS4_13SM90_TMA_LOADENS4_14ComposedLayoutINS4_7SwizzleILi3ELi4ELi3EEENS4_18smem_ptr_flag_bitsILi16EEENSS_INS5_IJNSA_ILi8EEESG_EEENS5_IJSG_SB_EEEEEEEvNS4_8identityESZ_S19_vS1A_EENS_8epilogue10collective18CollectiveEpilogueINS1C_23Sm100TmaWarpSpecializedILi2ELi1ELi16ELb1ELb0EEEJSH_NS5_IJNSS_ISE_SB_EENSS_ISF_SB_EEEEESI_SJ_SI_SJ_NS1C_6fusion15FusionCallbacksIS1G_NS1K_17LinearCombinationISI_fSI_fLNS_15FloatRoundStyleE2EEESH_S1J_JEEENS4_5SM1004TMEM4LOAD26SM100_TMEM_LOAD_32dp32b16xESZ_NS10_INS11_ILi1ELi4ELi3EEES14_NSS_INS5_IJS15_SF_EEENS5_IJSF_SB_EEEEEEENS4_39AutoVectorizingCopyWithAssumedAlignmentILi128EEENS4_14SM90_TMA_STOREES1Y_S20_S20_EEEvvEEEEvNT_6ParamsE,"a",@progbits
	.sectionflags	@""
	.align	4
.nv.constant0._ZN7cutlass13device_kernelINS_4gemm6kernel13GemmUniversalIN4cute5tupleIJiiiiEEENS1_10collective13CollectiveMmaINS1_35MainloopSm100TmaUmmaWarpSpecializedILi12ELi2ELi4ENS5_IJNS4_1CILi1EEESB_SB_EEEEENS5_IJNSA_ILi128EEENSA_ILi16EEENSA_ILi64EEEEEENS_6half_tENS5_IJlSB_lEEESI_SJ_NS4_8TiledMMAINS4_8MMA_AtomIJNS4_20SM100_MMA_F16BF16_SSISI_SI_fLi128ELi16ELNS4_4UMMA5MajorE0ELSO_0ELNSN_7ScaleInE0ELSP_0EEEEEENS4_6LayoutISC_NS5_IJNSA_ILi0EEEST_ST_EEEEENS5_IJNS4_10UnderscoreESW_SW_EEEEENS4_13SM90_TMA_LOADENS4_14ComposedLayoutINS4_7SwizzleILi3ELi4ELi3EEENS4_18smem_ptr_flag_bitsILi16EEENSS_INS5_IJNSA_ILi8EEESG_EEENS5_IJSG_SB_EEEEEEEvNS4_8identityESZ_S19_vS1A_EENS_8epilogue10collective18CollectiveEpilogueINS1C_23Sm100TmaWarpSpecializedILi2ELi1ELi16ELb1ELb0EEEJSH_NS5_IJNSS_ISE_SB_EENSS_ISF_SB_EEEEESI_SJ_SI_SJ_NS1C_6fusion15FusionCallbacksIS1G_NS1K_17LinearCombinationISI_fSI_fLNS_15FloatRoundStyleE2EEESH_S1J_JEEENS4_5SM1004TMEM4LOAD26SM100_TMEM_LOAD_32dp32b16xESZ_NS10_INS11_ILi1ELi4ELi3EEES14_NSS_INS5_IJS15_SF_EEENS5_IJSF_SB_EEEEEEENS4_39AutoVectorizingCopyWithAssumedAlignmentILi128EEENS4_14SM90_TMA_STOREES1Y_S20_S20_EEEvvEEEEvNT_6ParamsE:
	.zero		2944


//--------------------- SYMBOLS --------------------------

	.type		.nv.reservedSmem.offset0,@object
	.size		.nv.reservedSmem.offset0,0x4
	.type		.nv.reservedSmem.cap,@object
	.size		.nv.reservedSmem.cap,0x4
	.type		__assertfail,@function
